//
// Generated by NVIDIA NVVM Compiler
//
// Compiler Build ID: CL-36424714
// Cuda compilation tools, release 13.0, V13.0.88
// Based on NVVM 20.0.0
//

.version 9.0
.target sm_100
.address_size 64

.global .align 4 .b8 precalc_xorwow_matrix[102400];
.global .align 4 .b8 precalc_xorwow_offset_matrix[102400];
.global .align 4 .b8 mrg32k3aM1[2304];
.global .align 4 .b8 mrg32k3aM2[2304];
.global .align 4 .b8 mrg32k3aM1SubSeq[2016];
.global .align 4 .b8 mrg32k3aM2SubSeq[2016];
.global .align 4 .b8 mrg32k3aM1Seq[2304];
.global .align 4 .b8 mrg32k3aM2Seq[2304];
.const .align 8 .b8 __cr_lgamma_table[72];

.func  (.param .b64 func_retval0) _Z12distributiondP17curandStateXORWOW(
	.param .b64 _Z12distributiondP17curandStateXORWOW_param_0,
	.param .b64 _Z12distributiondP17curandStateXORWOW_param_1
)
{
	.reg .pred 	%p<11>;
	.reg .b32 	%r<81>;
	.reg .b32 	%f<7>;
	.reg .b64 	%rd<11>;
	.reg .b64 	%fd<98>;

	ld.param.f64 	%fd15, [_Z12distributiondP17curandStateXORWOW_param_0];
	ld.param.u64 	%rd2, [_Z12distributiondP17curandStateXORWOW_param_1];
	cvta.to.global.u64 	%rd1, %rd2;
	mul.f64 	%fd16, %fd15, 0dC000000000000000;
	mul.f64 	%fd17, %fd15, %fd16;
	fma.rn.f64 	%fd18, %fd17, 0d3FF71547652B82FE, 0d4338000000000000;
	{
	.reg .b32 %temp; 
	mov.b64 	{%r11, %temp}, %fd18;
	}
	mov.f64 	%fd19, 0dC338000000000000;
	add.rn.f64 	%fd20, %fd18, %fd19;
	fma.rn.f64 	%fd21, %fd20, 0dBFE62E42FEFA39EF, %fd17;
	fma.rn.f64 	%fd22, %fd20, 0dBC7ABC9E3B39803F, %fd21;
	fma.rn.f64 	%fd23, %fd22, 0d3E5ADE1569CE2BDF, 0d3E928AF3FCA213EA;
	fma.rn.f64 	%fd24, %fd23, %fd22, 0d3EC71DEE62401315;
	fma.rn.f64 	%fd25, %fd24, %fd22, 0d3EFA01997C89EB71;
	fma.rn.f64 	%fd26, %fd25, %fd22, 0d3F2A01A014761F65;
	fma.rn.f64 	%fd27, %fd26, %fd22, 0d3F56C16C1852B7AF;
	fma.rn.f64 	%fd28, %fd27, %fd22, 0d3F81111111122322;
	fma.rn.f64 	%fd29, %fd28, %fd22, 0d3FA55555555502A1;
	fma.rn.f64 	%fd30, %fd29, %fd22, 0d3FC5555555555511;
	fma.rn.f64 	%fd31, %fd30, %fd22, 0d3FE000000000000B;
	fma.rn.f64 	%fd32, %fd31, %fd22, 0d3FF0000000000000;
	fma.rn.f64 	%fd33, %fd32, %fd22, 0d3FF0000000000000;
	{
	.reg .b32 %temp; 
	mov.b64 	{%r12, %temp}, %fd33;
	}
	{
	.reg .b32 %temp; 
	mov.b64 	{%temp, %r13}, %fd33;
	}
	shl.b32 	%r14, %r11, 20;
	add.s32 	%r15, %r14, %r13;
	mov.b64 	%fd34, {%r12, %r15};
	{
	.reg .b32 %temp; 
	mov.b64 	{%temp, %r16}, %fd17;
	}
	mov.b32 	%f3, %r16;
	abs.f32 	%f4, %f3;
	setp.lt.f32 	%p1, %f4, 0f4086232B;
	setp.lt.f64 	%p2, %fd17, 0d0000000000000000;
	add.f64 	%fd35, %fd17, 0d7FF0000000000000;
	selp.f64 	%fd36, 0d0000000000000000, %fd35, %p2;
	setp.geu.f32 	%p3, %f4, 0f40874800;
	shr.u32 	%r17, %r11, 31;
	add.s32 	%r18, %r11, %r17;
	shr.s32 	%r19, %r18, 1;
	shl.b32 	%r20, %r19, 20;
	add.s32 	%r21, %r13, %r20;
	mov.b64 	%fd37, {%r12, %r21};
	sub.s32 	%r22, %r11, %r19;
	shl.b32 	%r23, %r22, 20;
	add.s32 	%r24, %r23, 1072693248;
	mov.b32 	%r25, 0;
	mov.b64 	%fd38, {%r25, %r24};
	mul.f64 	%fd39, %fd38, %fd37;
	mul.f64 	%fd1, %fd15, 0dC014000000000000;
	mul.f64 	%fd40, %fd15, 0d4014000000000000;
	sub.f64 	%fd2, %fd40, %fd1;
	selp.f64 	%fd41, %fd36, %fd39, %p3;
	selp.f64 	%fd42, %fd34, %fd41, %p1;
	add.f64 	%fd43, %fd42, 0d3FF0000000000000;
	mul.f64 	%fd3, %fd43, 0d3FE0000000000000;
$L__BB0_1:
	// begin inline asm
	mov.u64 	%rd3, %clock64;
	// end inline asm
	cvt.u32.u64 	%r26, %rd3;
	xor.b32  	%r27, %r26, -1429050551;
	mul.lo.s32 	%r1, %r27, 1099087573;
	add.s32 	%r28, %r1, 123456789;
	xor.b32  	%r29, %r1, 362436069;
	add.s32 	%r2, %r1, 5783321;
	mov.b32 	%r30, 0;
	st.global.v2.u32 	[%rd1+24], {%r30, %r30};
	st.global.u32 	[%rd1+32], %r30;
	mov.b64 	%rd4, 0;
	st.global.u64 	[%rd1+40], %rd4;
	shr.u32 	%r31, %r28, 2;
	xor.b32  	%r32, %r31, %r28;
	shl.b32 	%r33, %r2, 4;
	shl.b32 	%r34, %r32, 1;
	xor.b32  	%r35, %r34, %r33;
	xor.b32  	%r36, %r35, %r32;
	xor.b32  	%r3, %r36, %r2;
	add.s32 	%r37, %r1, %r3;
	add.s32 	%r38, %r37, -637770787;
	shr.u32 	%r39, %r29, 2;
	xor.b32  	%r40, %r39, %r29;
	shl.b32 	%r41, %r3, 4;
	shl.b32 	%r42, %r40, 1;
	xor.b32  	%r43, %r42, %r41;
	xor.b32  	%r44, %r43, %r40;
	xor.b32  	%r4, %r44, %r3;
	add.s32 	%r45, %r1, %r4;
	add.s32 	%r46, %r45, -637408350;
	cvt.u64.u32 	%rd5, %r38;
	mul.wide.u32 	%rd6, %r46, 2097152;
	xor.b64  	%rd7, %rd6, %rd5;
	cvt.rn.f64.u64 	%fd44, %rd7;
	fma.rn.f64 	%fd45, %fd44, 0d3CA0000000000000, 0d3C90000000000000;
	mul.f64 	%fd46, %fd2, %fd45;
	div.rn.f64 	%fd47, %fd46, 0d41DFFFFFFFC00000;
	add.f64 	%fd4, %fd1, %fd47;
	sub.f64 	%fd48, %fd4, %fd15;
	mul.f64 	%fd49, %fd48, %fd48;
	mul.f64 	%fd5, %fd49, 0dBFE0000000000000;
	fma.rn.f64 	%fd50, %fd5, 0d3FF71547652B82FE, 0d4338000000000000;
	{
	.reg .b32 %temp; 
	mov.b64 	{%r5, %temp}, %fd50;
	}
	mov.f64 	%fd51, 0dC338000000000000;
	add.rn.f64 	%fd52, %fd50, %fd51;
	fma.rn.f64 	%fd53, %fd52, 0dBFE62E42FEFA39EF, %fd5;
	fma.rn.f64 	%fd54, %fd52, 0dBC7ABC9E3B39803F, %fd53;
	fma.rn.f64 	%fd55, %fd54, 0d3E5ADE1569CE2BDF, 0d3E928AF3FCA213EA;
	fma.rn.f64 	%fd56, %fd55, %fd54, 0d3EC71DEE62401315;
	fma.rn.f64 	%fd57, %fd56, %fd54, 0d3EFA01997C89EB71;
	fma.rn.f64 	%fd58, %fd57, %fd54, 0d3F2A01A014761F65;
	fma.rn.f64 	%fd59, %fd58, %fd54, 0d3F56C16C1852B7AF;
	fma.rn.f64 	%fd60, %fd59, %fd54, 0d3F81111111122322;
	fma.rn.f64 	%fd61, %fd60, %fd54, 0d3FA55555555502A1;
	fma.rn.f64 	%fd62, %fd61, %fd54, 0d3FC5555555555511;
	fma.rn.f64 	%fd63, %fd62, %fd54, 0d3FE000000000000B;
	fma.rn.f64 	%fd64, %fd63, %fd54, 0d3FF0000000000000;
	fma.rn.f64 	%fd65, %fd64, %fd54, 0d3FF0000000000000;
	{
	.reg .b32 %temp; 
	mov.b64 	{%r6, %temp}, %fd65;
	}
	{
	.reg .b32 %temp; 
	mov.b64 	{%temp, %r7}, %fd65;
	}
	shl.b32 	%r47, %r5, 20;
	add.s32 	%r48, %r47, %r7;
	mov.b64 	%fd96, {%r6, %r48};
	{
	.reg .b32 %temp; 
	mov.b64 	{%temp, %r49}, %fd5;
	}
	mov.b32 	%f5, %r49;
	abs.f32 	%f1, %f5;
	setp.lt.f32 	%p4, %f1, 0f4086232B;
	@%p4 bra 	$L__BB0_4;
	setp.lt.f64 	%p5, %fd5, 0d0000000000000000;
	add.f64 	%fd66, %fd5, 0d7FF0000000000000;
	selp.f64 	%fd96, 0d0000000000000000, %fd66, %p5;
	setp.geu.f32 	%p6, %f1, 0f40874800;
	@%p6 bra 	$L__BB0_4;
	shr.u32 	%r50, %r5, 31;
	add.s32 	%r51, %r5, %r50;
	shr.s32 	%r52, %r51, 1;
	shl.b32 	%r53, %r52, 20;
	add.s32 	%r54, %r7, %r53;
	mov.b64 	%fd67, {%r6, %r54};
	sub.s32 	%r55, %r5, %r52;
	shl.b32 	%r56, %r55, 20;
	add.s32 	%r57, %r56, 1072693248;
	mov.b32 	%r58, 0;
	mov.b64 	%fd68, {%r58, %r57};
	mul.f64 	%fd96, %fd68, %fd67;
$L__BB0_4:
	add.f64 	%fd69, %fd15, %fd4;
	mul.f64 	%fd70, %fd69, %fd69;
	mul.f64 	%fd10, %fd70, 0dBFE0000000000000;
	fma.rn.f64 	%fd71, %fd10, 0d3FF71547652B82FE, 0d4338000000000000;
	{
	.reg .b32 %temp; 
	mov.b64 	{%r8, %temp}, %fd71;
	}
	mov.f64 	%fd72, 0dC338000000000000;
	add.rn.f64 	%fd73, %fd71, %fd72;
	fma.rn.f64 	%fd74, %fd73, 0dBFE62E42FEFA39EF, %fd10;
	fma.rn.f64 	%fd75, %fd73, 0dBC7ABC9E3B39803F, %fd74;
	fma.rn.f64 	%fd76, %fd75, 0d3E5ADE1569CE2BDF, 0d3E928AF3FCA213EA;
	fma.rn.f64 	%fd77, %fd76, %fd75, 0d3EC71DEE62401315;
	fma.rn.f64 	%fd78, %fd77, %fd75, 0d3EFA01997C89EB71;
	fma.rn.f64 	%fd79, %fd78, %fd75, 0d3F2A01A014761F65;
	fma.rn.f64 	%fd80, %fd79, %fd75, 0d3F56C16C1852B7AF;
	fma.rn.f64 	%fd81, %fd80, %fd75, 0d3F81111111122322;
	fma.rn.f64 	%fd82, %fd81, %fd75, 0d3FA55555555502A1;
	fma.rn.f64 	%fd83, %fd82, %fd75, 0d3FC5555555555511;
	fma.rn.f64 	%fd84, %fd83, %fd75, 0d3FE000000000000B;
	fma.rn.f64 	%fd85, %fd84, %fd75, 0d3FF0000000000000;
	fma.rn.f64 	%fd86, %fd85, %fd75, 0d3FF0000000000000;
	{
	.reg .b32 %temp; 
	mov.b64 	{%r9, %temp}, %fd86;
	}
	{
	.reg .b32 %temp; 
	mov.b64 	{%temp, %r10}, %fd86;
	}
	shl.b32 	%r59, %r8, 20;
	add.s32 	%r60, %r59, %r10;
	mov.b64 	%fd97, {%r9, %r60};
	{
	.reg .b32 %temp; 
	mov.b64 	{%temp, %r61}, %fd10;
	}
	mov.b32 	%f6, %r61;
	abs.f32 	%f2, %f6;
	setp.lt.f32 	%p7, %f2, 0f4086232B;
	@%p7 bra 	$L__BB0_7;
	setp.lt.f64 	%p8, %fd10, 0d0000000000000000;
	add.f64 	%fd87, %fd10, 0d7FF0000000000000;
	selp.f64 	%fd97, 0d0000000000000000, %fd87, %p8;
	setp.geu.f32 	%p9, %f2, 0f40874800;
	@%p9 bra 	$L__BB0_7;
	shr.u32 	%r62, %r8, 31;
	add.s32 	%r63, %r8, %r62;
	shr.s32 	%r64, %r63, 1;
	shl.b32 	%r65, %r64, 20;
	add.s32 	%r66, %r10, %r65;
	mov.b64 	%fd88, {%r9, %r66};
	sub.s32 	%r67, %r8, %r64;
	shl.b32 	%r68, %r67, 20;
	add.s32 	%r69, %r68, 1072693248;
	mov.b32 	%r70, 0;
	mov.b64 	%fd89, {%r70, %r69};
	mul.f64 	%fd97, %fd89, %fd88;
$L__BB0_7:
	add.f64 	%fd90, %fd96, %fd97;
	mul.f64 	%fd91, %fd90, 0d3FE0000000000000;
	shl.b32 	%r71, %r4, 4;
	xor.b32  	%r72, %r71, %r4;
	xor.b32  	%r73, %r72, 1268216655;
	add.s32 	%r74, %r1, %r73;
	add.s32 	%r75, %r74, -637045913;
	st.global.v2.u32 	[%rd1+8], {%r3, %r4};
	shl.b32 	%r76, %r72, 4;
	xor.b32  	%r77, %r76, %r73;
	xor.b32  	%r78, %r77, -2059108779;
	st.global.v2.u32 	[%rd1+16], {%r73, %r78};
	add.s32 	%r79, %r1, -636683476;
	st.global.v2.u32 	[%rd1], {%r79, %r2};
	add.s32 	%r80, %r78, %r79;
	cvt.u64.u32 	%rd8, %r75;
	mul.wide.u32 	%rd9, %r80, 2097152;
	xor.b64  	%rd10, %rd9, %rd8;
	cvt.rn.f64.u64 	%fd92, %rd10;
	fma.rn.f64 	%fd93, %fd92, 0d3CA0000000000000, 0d3C90000000000000;
	mul.f64 	%fd94, %fd3, %fd93;
	div.rn.f64 	%fd95, %fd94, 0d41DFFFFFFFC00000;
	setp.gt.f64 	%p10, %fd95, %fd91;
	@%p10 bra 	$L__BB0_1;
	st.param.f64 	[func_retval0], %fd4;
	ret;

}
	// .globl	_Z22distribucionParticulasPdS_S_S_iP17curandStateXORWOWdd
.visible .entry _Z22distribucionParticulasPdS_S_S_iP17curandStateXORWOWdd(
	.param .u64 .ptr .align 1 _Z22distribucionParticulasPdS_S_S_iP17curandStateXORWOWdd_param_0,
	.param .u64 .ptr .align 1 _Z22distribucionParticulasPdS_S_S_iP17curandStateXORWOWdd_param_1,
	.param .u64 .ptr .align 1 _Z22distribucionParticulasPdS_S_S_iP17curandStateXORWOWdd_param_2,
	.param .u64 .ptr .align 1 _Z22distribucionParticulasPdS_S_S_iP17curandStateXORWOWdd_param_3,
	.param .u32 _Z22distribucionParticulasPdS_S_S_iP17curandStateXORWOWdd_param_4,
	.param .u64 .ptr .align 1 _Z22distribucionParticulasPdS_S_S_iP17curandStateXORWOWdd_param_5,
	.param .f64 _Z22distribucionParticulasPdS_S_S_iP17curandStateXORWOWdd_param_6,
	.param .f64 _Z22distribucionParticulasPdS_S_S_iP17curandStateXORWOWdd_param_7
)
{
	.reg .pred 	%p<2>;
	.reg .b32 	%r<60>;
	.reg .b64 	%rd<28>;
	.reg .b64 	%fd<15>;

	ld.param.u64 	%rd3, [_Z22distribucionParticulasPdS_S_S_iP17curandStateXORWOWdd_param_1];
	ld.param.u64 	%rd5, [_Z22distribucionParticulasPdS_S_S_iP17curandStateXORWOWdd_param_3];
	ld.param.u32 	%r8, [_Z22distribucionParticulasPdS_S_S_iP17curandStateXORWOWdd_param_4];
	ld.param.u64 	%rd6, [_Z22distribucionParticulasPdS_S_S_iP17curandStateXORWOWdd_param_5];
	ld.param.f64 	%fd1, [_Z22distribucionParticulasPdS_S_S_iP17curandStateXORWOWdd_param_6];
	ld.param.f64 	%fd2, [_Z22distribucionParticulasPdS_S_S_iP17curandStateXORWOWdd_param_7];
	cvta.to.global.u64 	%rd8, %rd6;
	mov.u32 	%r9, %tid.x;
	mov.u32 	%r10, %ntid.x;
	mad.lo.s32 	%r1, %r10, %r9, %r9;
	// begin inline asm
	mov.u64 	%rd7, %clock64;
	// end inline asm
	cvt.u32.u64 	%r11, %rd7;
	mul.lo.s32 	%r12, %r1, %r11;
	mul.wide.u32 	%rd9, %r1, 48;
	add.s64 	%rd1, %rd8, %rd9;
	xor.b32  	%r13, %r12, -1429050551;
	mul.lo.s32 	%r2, %r13, 1099087573;
	add.s32 	%r14, %r2, -638133224;
	add.s32 	%r3, %r2, 123456789;
	st.global.v2.u32 	[%rd1], {%r14, %r3};
	xor.b32  	%r4, %r2, 362436069;
	mov.b32 	%r15, -123459836;
	st.global.v2.u32 	[%rd1+8], {%r4, %r15};
	add.s32 	%r7, %r2, 5783321;
	mov.b32 	%r6, -589760388;
	st.global.v2.u32 	[%rd1+16], {%r6, %r7};
	mov.b32 	%r16, 0;
	st.global.v2.u32 	[%rd1+24], {%r16, %r16};
	st.global.u32 	[%rd1+32], %r16;
	mov.b64 	%rd10, 0;
	st.global.u64 	[%rd1+40], %rd10;
	setp.ge.s32 	%p1, %r1, %r8;
	@%p1 bra 	$L__BB1_2;
	ld.param.u64 	%rd27, [_Z22distribucionParticulasPdS_S_S_iP17curandStateXORWOWdd_param_2];
	ld.param.u64 	%rd26, [_Z22distribucionParticulasPdS_S_S_iP17curandStateXORWOWdd_param_0];
	cvta.to.global.u64 	%rd11, %rd26;
	cvta.to.global.u64 	%rd12, %rd3;
	cvta.to.global.u64 	%rd13, %rd27;
	cvta.to.global.u64 	%rd14, %rd5;
	shr.u32 	%r17, %r3, 2;
	xor.b32  	%r18, %r17, %r3;
	shl.b32 	%r19, %r7, 4;
	shl.b32 	%r20, %r18, 1;
	xor.b32  	%r21, %r20, %r19;
	xor.b32  	%r22, %r21, %r18;
	xor.b32  	%r23, %r22, %r7;
	add.s32 	%r24, %r2, %r23;
	add.s32 	%r25, %r24, -637770787;
	shr.u32 	%r26, %r4, 2;
	xor.b32  	%r27, %r26, %r4;
	st.global.v2.u32 	[%rd1+8], {%r6, %r7};
	shl.b32 	%r28, %r23, 4;
	shl.b32 	%r29, %r27, 1;
	xor.b32  	%r30, %r29, %r28;
	xor.b32  	%r31, %r30, %r27;
	xor.b32  	%r32, %r31, %r23;
	st.global.v2.u32 	[%rd1+16], {%r23, %r32};
	add.s32 	%r33, %r2, -637408350;
	mov.b32 	%r34, -123459836;
	st.global.v2.u32 	[%rd1], {%r33, %r34};
	add.s32 	%r35, %r32, %r33;
	cvt.u64.u32 	%rd15, %r25;
	mul.wide.u32 	%rd16, %r35, 2097152;
	xor.b64  	%rd17, %rd16, %rd15;
	cvt.rn.f64.u64 	%fd3, %rd17;
	fma.rn.f64 	%fd4, %fd3, 0d3CA0000000000000, 0d3C90000000000000;
	mul.f64 	%fd5, %fd2, %fd4;
	div.rn.f64 	%fd6, %fd5, 0d41DFFFFFFFC00000;
	mul.wide.u32 	%rd18, %r1, 8;
	add.s64 	%rd19, %rd11, %rd18;
	st.global.f64 	[%rd19], %fd6;
	ld.global.v2.u32 	{%r36, %r37}, [%rd1];
	shr.u32 	%r38, %r37, 2;
	xor.b32  	%r39, %r38, %r37;
	ld.global.v2.u32 	{%r40, %r41}, [%rd1+8];
	ld.global.v2.u32 	{%r42, %r43}, [%rd1+16];
	shl.b32 	%r44, %r43, 4;
	shl.b32 	%r45, %r39, 1;
	xor.b32  	%r46, %r45, %r44;
	xor.b32  	%r47, %r46, %r39;
	xor.b32  	%r48, %r47, %r43;
	add.s32 	%r49, %r36, %r48;
	add.s32 	%r50, %r49, 362437;
	shr.u32 	%r51, %r40, 2;
	xor.b32  	%r52, %r51, %r40;
	st.global.v2.u32 	[%rd1+8], {%r42, %r43};
	shl.b32 	%r53, %r48, 4;
	shl.b32 	%r54, %r52, 1;
	xor.b32  	%r55, %r54, %r53;
	xor.b32  	%r56, %r55, %r52;
	xor.b32  	%r57, %r56, %r48;
	st.global.v2.u32 	[%rd1+16], {%r48, %r57};
	add.s32 	%r58, %r36, 724874;
	st.global.v2.u32 	[%rd1], {%r58, %r41};
	add.s32 	%r59, %r57, %r58;
	cvt.u64.u32 	%rd20, %r50;
	mul.wide.u32 	%rd21, %r59, 2097152;
	xor.b64  	%rd22, %rd21, %rd20;
	cvt.rn.f64.u64 	%fd7, %rd22;
	fma.rn.f64 	%fd8, %fd7, 0d3CA0000000000000, 0d3C90000000000000;
	mul.f64 	%fd9, %fd2, %fd8;
	div.rn.f64 	%fd10, %fd9, 0d41DFFFFFFFC00000;
	add.s64 	%rd23, %rd12, %rd18;
	st.global.f64 	[%rd23], %fd10;
	{ // callseq 0, 0
	.param .b64 param0;
	st.param.f64 	[param0], %fd1;
	.param .b64 param1;
	st.param.b64 	[param1], %rd6;
	.param .b64 retval0;
	call.uni (retval0), 
	_Z12distributiondP17curandStateXORWOW, 
	(
	param0, 
	param1
	);
	ld.param.f64 	%fd11, [retval0];
	} // callseq 0
	add.s64 	%rd24, %rd13, %rd18;
	st.global.f64 	[%rd24], %fd11;
	{ // callseq 1, 0
	.param .b64 param0;
	st.param.f64 	[param0], %fd1;
	.param .b64 param1;
	st.param.b64 	[param1], %rd6;
	.param .b64 retval0;
	call.uni (retval0), 
	_Z12distributiondP17curandStateXORWOW, 
	(
	param0, 
	param1
	);
	ld.param.f64 	%fd13, [retval0];
	} // callseq 1
	add.s64 	%rd25, %rd14, %rd18;
	st.global.f64 	[%rd25], %fd13;
$L__BB1_2:
	ret;

}


// ===== COMPILED SASS (sm_100) =====

	.target	sm_100

	.elftype	@"ET_EXEC"


//--------------------- .note.nv.tkinfo           --------------------------
	.section	.note.nv.tkinfo,"",@"SHT_NOTE"
	.sectionflags	@"SHF_NOTE_NV_TKINFO"
	.tkinfo
        /*0018*/ 	.word	0x00000002
        /*0030*/ 	.string	""
        /*0030*/ 	.string	"ptxas"
        /*0030*/ 	.string	"Cuda compilation tools, release 13.0, V13.0.88"
        /*0030*/ 	.string	"Build cuda_13.0.r13.0/compiler.36424714_0"
        /*0030*/ 	.string	"-arch sm_100 -m 64 "



//--------------------- .note.nv.cuinfo           --------------------------
	.section	.note.nv.cuinfo,"",@"SHT_NOTE"
	.sectionflags	@"SHF_NOTE_NV_CUINFO"
        /*0018*/ 	.short	0x0002
        /*001a*/ 	.short	0x0064
        /*001c*/ 	.short	0x0082
	.zero		2


//--------------------- .nv.info                  --------------------------
	.section	.nv.info,"",@"SHT_CUDA_INFO"
	.align	4


	//----- nvinfo : EIATTR_REGCOUNT
	.align		4
        /*0000*/ 	.byte	0x04, 0x2f
        /*0002*/ 	.short	(.L_10 - .L_9)
	.align		4
.L_9:
        /*0004*/ 	.word	index@(_Z22distribucionParticulasPdS_S_S_iP17curandStateXORWOWdd)
        /*0008*/ 	.word	0x00000038


	//----- nvinfo : EIATTR_FRAME_SIZE
	.align		4
.L_10:
        /*000c*/ 	.byte	0x04, 0x11
        /*000e*/ 	.short	(.L_12 - .L_11)
	.align		4
.L_11:
        /*0010*/ 	.word	index@($__internal_0_$__cuda_sm20_div_rn_f64_full)
        /*0014*/ 	.word	0x00000000


	//----- nvinfo : EIATTR_FRAME_SIZE
	.align		4
.L_12:
        /*0018*/ 	.byte	0x04, 0x11
        /*001a*/ 	.short	(.L_14 - .L_13)
	.align		4
.L_13:
        /*001c*/ 	.word	index@($_Z22distribucionParticulasPdS_S_S_iP17curandStateXORWOWdd$_Z12distributiondP17curandStateXORWOW)
        /*0020*/ 	.word	0x00000000


	//----- nvinfo : EIATTR_FRAME_SIZE
	.align		4
.L_14:
        /*0024*/ 	.byte	0x04, 0x11
        /*0026*/ 	.short	(.L_16 - .L_15)
	.align		4
.L_15:
        /*0028*/ 	.word	index@(_Z22distribucionParticulasPdS_S_S_iP17curandStateXORWOWdd)
        /*002c*/ 	.word	0x00000000


	//----- nvinfo : EIATTR_MIN_STACK_SIZE
	.align		4
.L_16:
        /*0030*/ 	.byte	0x04, 0x12
        /*0032*/ 	.short	(.L_18 - .L_17)
	.align		4
.L_17:
        /*0034*/ 	.word	index@(_Z22distribucionParticulasPdS_S_S_iP17curandStateXORWOWdd)
        /*0038*/ 	.word	0x00000000
.L_18:


//--------------------- .nv.compat                --------------------------
	.section	.nv.compat,"",@"SHT_CUDA_COMPAT_INFO"
	.align	4
        /*0000*/ 	.byte	0x02, 0x09, 0x00, 0x00, 0x02, 0x02, 0x01, 0x00, 0x02, 0x05, 0x05, 0x00, 0x03, 0x07, 0x01, 0x01
        /*0010*/ 	.byte	0x02, 0x03, 0x00, 0x00, 0x02, 0x06, 0x01, 0x00, 0x04, 0x0b, 0x08, 0x00, 0x01, 0x00, 0x00, 0x00
        /*0020*/ 	.byte	0x00, 0x00, 0x00, 0x00


//--------------------- .nv.info._Z22distribucionParticulasPdS_S_S_iP17curandStateXORWOWdd --------------------------
	.section	.nv.info._Z22distribucionParticulasPdS_S_S_iP17curandStateXORWOWdd,"",@"SHT_CUDA_INFO"
	.sectionflags	@""
	.align	4


	//----- nvinfo : EIATTR_CUDA_API_VERSION
	.align		4
        /*0000*/ 	.byte	0x04, 0x37
        /*0002*/ 	.short	(.L_20 - .L_19)
.L_19:
        /*0004*/ 	.word	0x00000082


	//----- nvinfo : EIATTR_KPARAM_INFO
	.align		4
.L_20:
        /*0008*/ 	.byte	0x04, 0x17
        /*000a*/ 	.short	(.L_22 - .L_21)
.L_21:
        /*000c*/ 	.word	0x00000000
        /*0010*/ 	.short	0x0007
        /*0012*/ 	.short	0x0038
        /*0014*/ 	.byte	0x00, 0xf0, 0x21, 0x00


	//----- nvinfo : EIATTR_KPARAM_INFO
	.align		4
.L_22:
        /*0018*/ 	.byte	0x04, 0x17
        /*001a*/ 	.short	(.L_24 - .L_23)
.L_23:
        /*001c*/ 	.word	0x00000000
        /*0020*/ 	.short	0x0006
        /*0022*/ 	.short	0x0030
        /*0024*/ 	.byte	0x00, 0xf0, 0x21, 0x00


	//----- nvinfo : EIATTR_KPARAM_INFO
	.align		4
.L_24:
        /*0028*/ 	.byte	0x04, 0x17
        /*002a*/ 	.short	(.L_26 - .L_25)
.L_25:
        /*002c*/ 	.word	0x00000000
        /*0030*/ 	.short	0x0005
        /*0032*/ 	.short	0x0028
        /*0034*/ 	.byte	0x00, 0xf5, 0x21, 0x00


	//----- nvinfo : EIATTR_KPARAM_INFO
	.align		4
.L_26:
        /*0038*/ 	.byte	0x04, 0x17
        /*003a*/ 	.short	(.L_28 - .L_27)
.L_27:
        /*003c*/ 	.word	0x00000000
        /*0040*/ 	.short	0x0004
        /*0042*/ 	.short	0x0020
        /*0044*/ 	.byte	0x00, 0xf0, 0x11, 0x00


	//----- nvinfo : EIATTR_KPARAM_INFO
	.align		4
.L_28:
        /*0048*/ 	.byte	0x04, 0x17
        /*004a*/ 	.short	(.L_30 - .L_29)
.L_29:
        /*004c*/ 	.word	0x00000000
        /*0050*/ 	.short	0x0003
        /*0052*/ 	.short	0x0018
        /*0054*/ 	.byte	0x00, 0xf5, 0x21, 0x00


	//----- nvinfo : EIATTR_KPARAM_INFO
	.align		4
.L_30:
        /*0058*/ 	.byte	0x04, 0x17
        /*005a*/ 	.short	(.L_32 - .L_31)
.L_31:
        /*005c*/ 	.word	0x00000000
        /*0060*/ 	.short	0x0002
        /*0062*/ 	.short	0x0010
        /*0064*/ 	.byte	0x00, 0xf5, 0x21, 0x00


	//----- nvinfo : EIATTR_KPARAM_INFO
	.align		4
.L_32:
        /*0068*/ 	.byte	0x04, 0x17
        /*006a*/ 	.short	(.L_34 - .L_33)
.L_33:
        /*006c*/ 	.word	0x00000000
        /*0070*/ 	.short	0x0001
        /*0072*/ 	.short	0x0008
        /*0074*/ 	.byte	0x00, 0xf5, 0x21, 0x00


	//----- nvinfo : EIATTR_KPARAM_INFO
	.align		4
.L_34:
        /*0078*/ 	.byte	0x04, 0x17
        /*007a*/ 	.short	(.L_36 - .L_35)
.L_35:
        /*007c*/ 	.word	0x00000000
        /*0080*/ 	.short	0x0000
        /*0082*/ 	.short	0x0000
        /*0084*/ 	.byte	0x00, 0xf5, 0x21, 0x00


	//----- nvinfo : EIATTR_SPARSE_MMA_MASK
	.align		4
.L_36:
        /*0088*/ 	.byte	0x03, 0x50
        /*008a*/ 	.short	0x0000


	//----- nvinfo : EIATTR_MAXREG_COUNT
	.align		4
        /*008c*/ 	.byte	0x03, 0x1b
        /*008e*/ 	.short	0x00ff


	//----- nvinfo : EIATTR_MERCURY_ISA_VERSION
	.align		4
        /*0090*/ 	.byte	0x03, 0x5f
        /*0092*/ 	.short	0x0101


	//----- nvinfo : EIATTR_VRC_CTA_INIT_COUNT
	.align		4
        /*0094*/ 	.byte	0x02, 0x4a
	.zero		1
	.zero		1


	//----- nvinfo : EIATTR_EXIT_INSTR_OFFSETS
	.align		4
        /*0098*/ 	.byte	0x04, 0x1c
        /*009a*/ 	.short	(.L_38 - .L_37)


	//   ....[0]....
.L_37:
        /*009c*/ 	.word	0x000001a0


	//   ....[1]....
        /*00a0*/ 	.word	0x00000a30


	//----- nvinfo : EIATTR_CRS_STACK_SIZE
	.align		4
.L_38:
        /*00a4*/ 	.byte	0x04, 0x1e
        /*00a6*/ 	.short	(.L_40 - .L_39)
.L_39:
        /*00a8*/ 	.word	0x00000000


	//----- nvinfo : EIATTR_CBANK_PARAM_SIZE
	.align		4
.L_40:
        /*00ac*/ 	.byte	0x03, 0x19
        /*00ae*/ 	.short	0x0040


	//----- nvinfo : EIATTR_PARAM_CBANK
	.align		4
        /*00b0*/ 	.byte	0x04, 0x0a
        /*00b2*/ 	.short	(.L_42 - .L_41)
	.align		4
.L_41:
        /*00b4*/ 	.word	index@(.nv.constant0._Z22distribucionParticulasPdS_S_S_iP17curandStateXORWOWdd)
        /*00b8*/ 	.short	0x0380
        /*00ba*/ 	.short	0x0040


	//----- nvinfo : EIATTR_SW_WAR
	.align		4
.L_42:
        /*00bc*/ 	.byte	0x04, 0x36
        /*00be*/ 	.short	(.L_44 - .L_43)
.L_43:
        /*00c0*/ 	.word	0x00000008
.L_44:


//--------------------- .nv.callgraph             --------------------------
	.section	.nv.callgraph,"",@"SHT_CUDA_CALLGRAPH"
	.align	4
	.sectionentsize	8
	.align		4
        /*0000*/ 	.word	0x00000000
	.align		4
        /*0004*/ 	.word	0xffffffff
	.align		4
        /*0008*/ 	.word	0x00000000
	.align		4
        /*000c*/ 	.word	0xfffffffe
	.align		4
        /*0010*/ 	.word	0x00000000
	.align		4
        /*0014*/ 	.word	0xfffffffd
	.align		4
        /*0018*/ 	.word	0x00000000
	.align		4
        /*001c*/ 	.word	0xfffffffc


//--------------------- .nv.constant4             --------------------------
	.section	.nv.constant4,"a",@progbits
	.align	8
	.align		8
.nv.constant4:
        /*0000*/ 	.dword	precalc_xorwow_matrix
	.align		8
        /*0008*/ 	.dword	precalc_xorwow_offset_matrix
	.align		8
        /*0010*/ 	.dword	mrg32k3aM1
	.align		8
        /*0018*/ 	.dword	mrg32k3aM2
	.align		8
        /*0020*/ 	.dword	mrg32k3aM1SubSeq
	.align		8
        /*0028*/ 	.dword	mrg32k3aM2SubSeq
	.align		8
        /*0030*/ 	.dword	mrg32k3aM1Seq
	.align		8
        /*0038*/ 	.dword	mrg32k3aM2Seq


//--------------------- .nv.constant3             --------------------------
	.section	.nv.constant3,"a",@progbits
	.align	8
.nv.constant3:
	.type		__cr_lgamma_table,@object
	.size		__cr_lgamma_table,(.L_8 - __cr_lgamma_table)
__cr_lgamma_table:
        /*0000*/ 	.byte	0x00, 0x00, 0x00, 0x00, 0x00, 0x00, 0x00, 0x00, 0x00, 0x00, 0x00, 0x00, 0x00, 0x00, 0x00, 0x00
        /*0010*/ 	.byte	0xef, 0x39, 0xfa, 0xfe, 0x42, 0x2e, 0xe6, 0x3f, 0x02, 0x20, 0x2a, 0xfa, 0x0b, 0xab, 0xfc, 0x3f
        /*0020*/ 	.byte	0xf9, 0x2c, 0x92, 0x7c, 0xa7, 0x6c, 0x09, 0x40, 0xc9, 0x79, 0x44, 0x3c, 0x64, 0x26, 0x13, 0x40
        /*0030*/ 	.byte	0xca, 0x01, 0xcf, 0x3a, 0x27, 0x51, 0x1a, 0x40, 0x30, 0xcc, 0x2d, 0xf3, 0xe1, 0x0c, 0x21, 0x40
        /*0040*/ 	.byte	0x0d, 0xb7, 0xfc, 0x82, 0x8e, 0x35, 0x25, 0x40
.L_8:


//--------------------- .text._Z22distribucionParticulasPdS_S_S_iP17curandStateXORWOWdd --------------------------
	.section	.text._Z22distribucionParticulasPdS_S_S_iP17curandStateXORWOWdd,"ax",@progbits
	.align	128
        .global         _Z22distribucionParticulasPdS_S_S_iP17curandStateXORWOWdd
        .type           _Z22distribucionParticulasPdS_S_S_iP17curandStateXORWOWdd,@function
        .size           _Z22distribucionParticulasPdS_S_S_iP17curandStateXORWOWdd,(.L_x_20 - _Z22distribucionParticulasPdS_S_S_iP17curandStateXORWOWdd)
        .other          _Z22distribucionParticulasPdS_S_S_iP17curandStateXORWOWdd,@"STO_CUDA_ENTRY STV_DEFAULT"
_Z22distribucionParticulasPdS_S_S_iP17curandStateXORWOWdd:
.text._Z22distribucionParticulasPdS_S_S_iP17curandStateXORWOWdd:
[----:B------:R-:W-:Y:S01]  /*0000*/  LDC R1, c[0x0][0x37c] ;  /* 0x0000df00ff017b82 */ /* 0x000fe20000000800 */
[----:B------:R-:W0:Y:S01]  /*0010*/  S2R R52, SR_TID.X ;  /* 0x0000000000347919 */ /* 0x000e220000002100 */
[----:B------:R-:W0:Y:S01]  /*0020*/  LDCU UR6, c[0x0][0x360] ;  /* 0x00006c00ff0677ac */ /* 0x000e220008000800 */
[----:B------:R-:W1:Y:S01]  /*0030*/  LDCU.64 UR4, c[0x0][0x358] ;  /* 0x00006b00ff0477ac */ /* 0x000e620008000a00 */
[----:B0-----:R-:W-:-:S04]  /*0040*/  IMAD R52, R52, UR6, R52 ;  /* 0x0000000634347c24 */ /* 0x001fc8000f8e0234 */
[----:B------:R-:W0:Y:S01]  /*0050*/  S2UR UR6, SR_CLOCKLO ;  /* 0x00000000000679c3 */ /* 0x000e220000005000 */
[----:B------:R-:W-:Y:S01]  /*0060*/  NOP ;  /* 0x0000000000007918 */ /* 0x000fe20000000000 */
[----:B0-----:R-:W-:Y:S01]  /*0070*/  IMAD R0, R52, UR6, RZ ;  /* 0x0000000634007c24 */ /* 0x001fe2000f8e02ff */
[----:B------:R-:W0:Y:S05]  /*0080*/  LDCU UR6, c[0x0][0x3a0] ;  /* 0x00007400ff0677ac */ /* 0x000e2a0008000800 */
[----:B------:R-:W2:Y:S01]  /*0090*/  LDC.64 R4, c[0x0][0x3a8] ;  /* 0x0000ea00ff047b82 */ /* 0x000ea20000000a00 */
[----:B------:R-:W-:Y:S01]  /*00a0*/  IMAD.MOV.U32 R9, RZ, RZ, -0x75bd8fc ;  /* 0xf8a42704ff097424 */ /* 0x000fe200078e00ff */
[----:B------:R-:W-:Y:S01]  /*00b0*/  LOP3.LUT R0, R0, 0xaad26b49, RZ, 0x3c, !PT ;  /* 0xaad26b4900007812 */ /* 0x000fe200078e3cff */
[----:B------:R-:W-:-:S04]  /*00c0*/  IMAD.MOV.U32 R6, RZ, RZ, -0x23270784 ;  /* 0xdcd8f87cff067424 */ /* 0x000fc800078e00ff */
[----:B------:R-:W-:-:S04]  /*00d0*/  IMAD R15, R0, 0x4182bed5, RZ ;  /* 0x4182bed5000f7824 */ /* 0x000fc800078e02ff */
[C---:B------:R-:W-:Y:S01]  /*00e0*/  VIADD R2, R15.reuse, 0xd9f6dc18 ;  /* 0xd9f6dc180f027836 */ /* 0x040fe20000000000 */
[C---:B------:R-:W-:Y:S01]  /*00f0*/  LOP3.LUT R8, R15.reuse, 0x159a55e5, RZ, 0x3c, !PT ;  /* 0x159a55e50f087812 */ /* 0x040fe200078e3cff */
[C---:B------:R-:W-:Y:S02]  /*0100*/  VIADD R3, R15.reuse, 0x75bcd15 ;  /* 0x075bcd150f037836 */ /* 0x040fe40000000000 */
[----:B------:R-:W-:Y:S01]  /*0110*/  VIADD R7, R15, 0x583f19 ;  /* 0x00583f190f077836 */ /* 0x000fe20000000000 */
[C---:B0-----:R-:W-:Y:S01]  /*0120*/  ISETP.GE.AND P0, PT, R52.reuse, UR6, PT ;  /* 0x0000000634007c0c */ /* 0x041fe2000bf06270 */
[----:B--2---:R-:W-:-:S05]  /*0130*/  IMAD.WIDE.U32 R4, R52, 0x30, R4 ;  /* 0x0000003034047825 */ /* 0x004fca00078e0004 */
[----:B-1----:R0:W-:Y:S04]  /*0140*/  STG.E.64 desc[UR4][R4.64], R2 ;  /* 0x0000000204007986 */ /* 0x0021e8000c101b04 */
[----:B------:R0:W-:Y:S04]  /*0150*/  STG.E.64 desc[UR4][R4.64+0x8], R8 ;  /* 0x0000080804007986 */ /* 0x0001e8000c101b04 */
[----:B------:R0:W-:Y:S04]  /*0160*/  STG.E.64 desc[UR4][R4.64+0x18], RZ ;  /* 0x000018ff04007986 */ /* 0x0001e8000c101b04 */
[----:B------:R0:W-:Y:S04]  /*0170*/  STG.E desc[UR4][R4.64+0x20], RZ ;  /* 0x000020ff04007986 */ /* 0x0001e8000c101904 */
[----:B------:R0:W-:Y:S04]  /*0180*/  STG.E.64 desc[UR4][R4.64+0x28], RZ ;  /* 0x000028ff04007986 */ /* 0x0001e8000c101b04 */
[----:B------:R0:W-:Y:S01]  /*0190*/  STG.E.64 desc[UR4][R4.64+0x10], R6 ;  /* 0x0000100604007986 */ /* 0x0001e2000c101b04 */
[----:B------:R-:W-:Y:S05]  /*01a0*/  @P0 EXIT ;  /* 0x000000000000094d */ /* 0x000fea0003800000 */
[----:B------:R-:W-:Y:S01]  /*01b0*/  SHF.R.U32.HI R0, RZ, 0x2, R3 ;  /* 0x00000002ff007819 */ /* 0x000fe20000011603 */
[----:B------:R-:W1:Y:S01]  /*01c0*/  MUFU.RCP64H R11, 2.14748262400000000000e+09 ;  /* 0x41dfffff000b7908 */ /* 0x000e620000001800 */
[----:B0-----:R-:W-:Y:S01]  /*01d0*/  SHF.R.U32.HI R8, RZ, 0x2, R8 ;  /* 0x00000002ff087819 */ /* 0x001fe20000011608 */
[----:B------:R-:W-:Y:S01]  /*01e0*/  VIADD R20, R15, 0xda01eba2 ;  /* 0xda01eba20f147836 */ /* 0x000fe20000000000 */
[----:B------:R-:W-:Y:S01]  /*01f0*/  LOP3.LUT R0, R0, R3, RZ, 0x3c, !PT ;  /* 0x0000000300007212 */ /* 0x000fe200078e3cff */
[----:B------:R-:W-:Y:S01]  /*0200*/  IMAD.MOV.U32 R18, RZ, RZ, -0x400000 ;  /* 0xffc00000ff127424 */ /* 0x000fe200078e00ff */
[----:B------:R-:W-:Y:S01]  /*0210*/  SHF.L.U32 R3, R7, 0x4, RZ ;  /* 0x0000000407037819 */ /* 0x000fe200000006ff */
[----:B------:R-:W-:Y:S01]  /*0220*/  IMAD.MOV.U32 R10, RZ, RZ, 0x1 ;  /* 0x00000001ff0a7424 */ /* 0x000fe200078e00ff */
[----:B------:R-:W-:Y:S01]  /*0230*/  MOV R19, 0x41dfffff ;  /* 0x41dfffff00137802 */ /* 0x000fe20000000f00 */
[C---:B------:R-:W-:Y:S01]  /*0240*/  IMAD.SHL.U32 R2, R0.reuse, 0x2, RZ ;  /* 0x0000000200027824 */ /* 0x040fe200078e00ff */
[----:B------:R-:W0:Y:S01]  /*0250*/  LDCU.64 UR6, c[0x0][0x3b8] ;  /* 0x00007700ff0677ac */ /* 0x000e220008000a00 */
[----:B------:R-:W-:Y:S01]  /*0260*/  IMAD.MOV.U32 R14, RZ, RZ, 0x0 ;  /* 0x00000000ff0e7424 */ /* 0x000fe200078e00ff */
[----:B------:R-:W-:Y:S01]  /*0270*/  MOV R21, 0xf8a42704 ;  /* 0xf8a4270400157802 */ /* 0x000fe20000000f00 */
[----:B------:R2:W-:Y:S01]  /*0280*/  STG.E.64 desc[UR4][R4.64+0x8], R6 ;  /* 0x0000080604007986 */ /* 0x0005e2000c101b04 */
[----:B------:R-:W-:Y:S01]  /*0290*/  LOP3.LUT R2, R0, R2, R3, 0x96, !PT ;  /* 0x0000000200027212 */ /* 0x000fe200078e9603 */
[----:B------:R-:W-:Y:S01]  /*02a0*/  BSSY.RECONVERGENT B0, `(.L_x_0) ;  /* 0x0000026000007945 */ /* 0x000fe20003800200 */
[----:B------:R-:W-:Y:S01]  /*02b0*/  LOP3.LUT R0, R8, 0x159a55e5, R15, 0x96, !PT ;  /* 0x159a55e508007812 */ /* 0x000fe200078e960f */
[----:B------:R2:W-:Y:S01]  /*02c0*/  STG.E.64 desc[UR4][R4.64], R20 ;  /* 0x0000001404007986 */ /* 0x0005e2000c101b04 */
[----:B------:R-:W-:Y:S01]  /*02d0*/  LOP3.LUT R8, R2, R7, RZ, 0x3c, !PT ;  /* 0x0000000702087212 */ /* 0x000fe200078e3cff */
[----:B-1----:R-:W-:-:S02]  /*02e0*/  DFMA R12, R10, -R18, 1 ;  /* 0x3ff000000a0c742b */ /* 0x002fc40000000812 */
[----:B------:R-:W-:Y:S01]  /*02f0*/  IMAD.SHL.U32 R2, R0, 0x2, RZ ;  /* 0x0000000200027824 */ /* 0x000fe200078e00ff */
[----:B------:R-:W-:Y:S01]  /*0300*/  IADD3 R15, PT, PT, R15, -0x26039c23, R8 ;  /* 0xd9fc63dd0f0f7810 */ /* 0x000fe20007ffe008 */
[----:B------:R-:W-:-:S04]  /*0310*/  IMAD.SHL.U32 R3, R8, 0x10, RZ ;  /* 0x0000001008037824 */ /* 0x000fc800078e00ff */
[----:B------:R-:W-:Y:S01]  /*0320*/  DFMA R12, R12, R12, R12 ;  /* 0x0000000c0c0c722b */ /* 0x000fe2000000000c */
[----:B------:R-:W-:-:S04]  /*0330*/  LOP3.LUT R3, R0, R2, R3, 0x96, !PT ;  /* 0x0000000200037212 */ /* 0x000fc800078e9603 */
[----:B------:R-:W-:-:S03]  /*0340*/  LOP3.LUT R9, R3, R8, RZ, 0x3c, !PT ;  /* 0x0000000803097212 */ /* 0x000fc600078e3cff */
[----:B------:R-:W-:Y:S02]  /*0350*/  DFMA R12, R10, R12, R10 ;  /* 0x0000000c0a0c722b */ /* 0x000fe4000000000a */
[----:B------:R-:W-:Y:S01]  /*0360*/  IMAD.IADD R2, R9, 0x1, R20 ;  /* 0x0000000109027824 */ /* 0x000fe200078e0214 */
[----:B------:R2:W-:Y:S03]  /*0370*/  STG.E.64 desc[UR4][R4.64+0x10], R8 ;  /* 0x0000100804007986 */ /* 0x0005e6000c101b04 */
[----:B------:R-:W-:Y:S02]  /*0380*/  IMAD.WIDE.U32 R2, R2, 0x200000, RZ ;  /* 0x0020000002027825 */ /* 0x000fe400078e00ff */
[----:B------:R-:W-:Y:S02]  /*0390*/  DFMA R10, R12, -R18, 1 ;  /* 0x3ff000000c0a742b */ /* 0x000fe40000000812 */
[----:B------:R-:W-:Y:S01]  /*03a0*/  IMAD.MOV.U32 R17, RZ, RZ, R3 ;  /* 0x000000ffff117224 */ /* 0x000fe200078e0003 */
[----:B------:R-:W-:Y:S01]  /*03b0*/  LOP3.LUT R16, R2, R15, RZ, 0x3c, !PT ;  /* 0x0000000f02107212 */ /* 0x000fe200078e3cff */
[----:B------:R-:W-:-:S03]  /*03c0*/  IMAD.MOV.U32 R15, RZ, RZ, 0x3ca00000 ;  /* 0x3ca00000ff0f7424 */ /* 0x000fc600078e00ff */
[----:B------:R-:W1:Y:S01]  /*03d0*/  I2F.F64.U64 R2, R16 ;  /* 0x0000001000027312 */ /* 0x000e620000301800 */
[----:B------:R-:W-:Y:S02]  /*03e0*/  DFMA R12, R12, R10, R12 ;  /* 0x0000000a0c0c722b */ /* 0x000fe4000000000c */
[----:B-1----:R-:W-:-:S08]  /*03f0*/  DFMA R2, R2, R14, 5.5511151231257827021e-17 ;  /* 0x3c9000000202742b */ /* 0x002fd0000000000e */
[----:B0-----:R-:W-:-:S08]  /*0400*/  DMUL R10, R2, UR6 ;  /* 0x00000006020a7c28 */ /* 0x001fd00008000000 */
[----:B------:R-:W-:Y:S02]  /*0410*/  DMUL R2, R10, R12 ;  /* 0x0000000c0a027228 */ /* 0x000fe40000000000 */
[----:B------:R-:W-:-:S06]  /*0420*/  FSETP.GEU.AND P1, PT, |R11|, 6.5827683646048100446e-37, PT ;  /* 0x036000000b00780b */ /* 0x000fcc0003f2e200 */
[----:B------:R-:W-:-:S08]  /*0430*/  DFMA R14, R2, -R18, R10 ;  /* 0x80000012020e722b */ /* 0x000fd0000000000a */
[----:B------:R-:W-:-:S10]  /*0440*/  DFMA R2, R12, R14, R2 ;  /* 0x0000000e0c02722b */ /* 0x000fd40000000002 */
[----:B------:R-:W-:-:S05]  /*0450*/  FFMA R0, RZ, 27.999998092651367188, R3 ;  /* 0x41dfffffff007823 */ /* 0x000fca0000000003 */
[----:B------:R-:W-:-:S13]  /*0460*/  FSETP.GT.AND P0, PT, |R0|, 1.469367938527859385e-39, PT ;  /* 0x001000000000780b */ /* 0x000fda0003f04200 */
[----:B--2---:R-:W-:Y:S05]  /*0470*/  @P0 BRA P1, `(.L_x_1) ;  /* 0x0000000000200947 */ /* 0x004fea0000800000 */
[----:B------:R-:W-:Y:S01]  /*0480*/  IMAD.MOV.U32 R20, RZ, RZ, R10 ;  /* 0x000000ffff147224 */ /* 0x000fe200078e000a */
[----:B------:R-:W-:Y:S01]  /*0490*/  MOV R24, 0x4e0 ;  /* 0x000004e000187802 */ /* 0x000fe20000000f00 */
[----:B------:R-:W-:Y:S02]  /*04a0*/  IMAD.MOV.U32 R21, RZ, RZ, R11 ;  /* 0x000000ffff157224 */ /* 0x000fe400078e000b */
[----:B------:R-:W-:Y:S02]  /*04b0*/  IMAD.MOV.U32 R18, RZ, RZ, -0x400000 ;  /* 0xffc00000ff127424 */ /* 0x000fe400078e00ff */
[----:B------:R-:W-:-:S07]  /*04c0*/  IMAD.MOV.U32 R19, RZ, RZ, 0x41dfffff ;  /* 0x41dfffffff137424 */ /* 0x000fce00078e00ff */
[----:B------:R-:W-:Y:S05]  /*04d0*/  CALL.REL.NOINC `($__internal_0_$__cuda_sm20_div_rn_f64_full) ;  /* 0x00000014009c7944 */ /* 0x000fea0003c00000 */
[----:B------:R-:W-:Y:S01]  /*04e0*/  IMAD.MOV.U32 R2, RZ, RZ, R20 ;  /* 0x000000ffff027224 */ /* 0x000fe200078e0014 */
[----:B------:R-:W-:-:S07]  /*04f0*/  MOV R3, R21 ;  /* 0x0000001500037202 */ /* 0x000fce0000000f00 */
.L_x_1:
[----:B------:R-:W-:Y:S05]  /*0500*/  BSYNC.RECONVERGENT B0 ;  /* 0x0000000000007941 */ /* 0x000fea0003800200 */
.L_x_0:
[----:B------:R-:W0:Y:S01]  /*0510*/  LDC.64 R10, c[0x0][0x380] ;  /* 0x0000e000ff0a7b82 */ /* 0x000e220000000a00 */
[----:B------:R-:W-:Y:S01]  /*0520*/  MOV R14, 0xffc00000 ;  /* 0xffc00000000e7802 */ /* 0x000fe20000000f00 */
[----:B------:R-:W1:Y:S01]  /*0530*/  LDCU.64 UR6, c[0x0][0x3b8] ;  /* 0x00007700ff0677ac */ /* 0x000e620008000a00 */
[----:B0-----:R-:W-:-:S05]  /*0540*/  IMAD.WIDE.U32 R10, R52, 0x8, R10 ;  /* 0x00000008340a7825 */ /* 0x001fca00078e000a */
[----:B------:R0:W-:Y:S04]  /*0550*/  STG.E.64 desc[UR4][R10.64], R2 ;  /* 0x000000020a007986 */ /* 0x0001e8000c101b04 */
[----:B------:R-:W2:Y:S04]  /*0560*/  LDG.E.64 R16, desc[UR4][R4.64] ;  /* 0x0000000404107981 */ /* 0x000ea8000c1e1b00 */
[----:B------:R-:W3:Y:S04]  /*0570*/  LDG.E.64 R6, desc[UR4][R4.64+0x10] ;  /* 0x0000100404067981 */ /* 0x000ee8000c1e1b00 */
[----:B------:R-:W4:Y:S01]  /*0580*/  LDG.E.64 R8, desc[UR4][R4.64+0x8] ;  /* 0x0000080404087981 */ /* 0x000f22000c1e1b00 */
[----:B------:R-:W-:Y:S01]  /*0590*/  BSSY.RECONVERGENT B0, `(.L_x_2) ;  /* 0x0000032000007945 */ /* 0x000fe20003800200 */
[----:B--2---:R-:W-:-:S04]  /*05a0*/  SHF.R.U32.HI R0, RZ, 0x2, R17 ;  /* 0x00000002ff007819 */ /* 0x004fc80000011611 */
[----:B------:R-:W-:Y:S01]  /*05b0*/  LOP3.LUT R0, R0, R17, RZ, 0x3c, !PT ;  /* 0x0000001100007212 */ /* 0x000fe200078e3cff */
[----:B---3--:R-:W-:Y:S01]  /*05c0*/  IMAD.SHL.U32 R13, R7, 0x10, RZ ;  /* 0x00000010070d7824 */ /* 0x008fe200078e00ff */
[----:B------:R2:W-:Y:S01]  /*05d0*/  STG.E.64 desc[UR4][R4.64+0x8], R6 ;  /* 0x0000080604007986 */ /* 0x0005e2000c101b04 */
[----:B----4-:R-:W-:Y:S02]  /*05e0*/  SHF.R.U32.HI R15, RZ, 0x2, R8 ;  /* 0x00000002ff0f7819 */ /* 0x010fe40000011608 */
[----:B------:R-:W-:Y:S02]  /*05f0*/  IMAD.SHL.U32 R12, R0, 0x2, RZ ;  /* 0x00000002000c7824 */ /* 0x000fe400078e00ff */
[----:B------:R-:W-:Y:S01]  /*0600*/  LOP3.LUT R15, R15, R8, RZ, 0x3c, !PT ;  /* 0x000000080f0f7212 */ /* 0x000fe200078e3cff */
[----:B------:R-:W-:Y:S02]  /*0610*/  VIADD R8, R16, 0xb0f8a ;  /* 0x000b0f8a10087836 */ /* 0x000fe40000000000 */
[----:B------:R-:W-:-:S02]  /*0620*/  LOP3.LUT R12, R0, R12, R13, 0x96, !PT ;  /* 0x0000000c000c7212 */ /* 0x000fc400078e960d */
[----:B------:R-:W3:Y:S01]  /*0630*/  MUFU.RCP64H R13, 2.14748262400000000000e+09 ;  /* 0x41dfffff000d7908 */ /* 0x000ee20000001800 */
[----:B0-----:R-:W-:Y:S01]  /*0640*/  IMAD.SHL.U32 R2, R15, 0x2, RZ ;  /* 0x000000020f027824 */ /* 0x001fe200078e00ff */
[----:B------:R-:W-:Y:S01]  /*0650*/  LOP3.LUT R10, R12, R7, RZ, 0x3c, !PT ;  /* 0x000000070c0a7212 */ /* 0x000fe200078e3cff */
[----:B------:R-:W-:Y:S01]  /*0660*/  IMAD.MOV.U32 R12, RZ, RZ, 0x1 ;  /* 0x00000001ff0c7424 */ /* 0x000fe200078e00ff */
[----:B------:R2:W-:Y:S02]  /*0670*/  STG.E.64 desc[UR4][R4.64], R8 ;  /* 0x0000000804007986 */ /* 0x0005e4000c101b04 */
[----:B------:R-:W-:Y:S01]  /*0680*/  IADD3 R17, PT, PT, R16, 0x587c5, R10 ;  /* 0x000587c510117810 */ /* 0x000fe20007ffe00a */
[----:B------:R-:W-:-:S05]  /*0690*/  IMAD.SHL.U32 R0, R10, 0x10, RZ ;  /* 0x000000100a007824 */ /* 0x000fca00078e00ff */
[----:B------:R-:W-:Y:S01]  /*06a0*/  LOP3.LUT R11, R15, R2, R0, 0x96, !PT ;  /* 0x000000020f0b7212 */ /* 0x000fe200078e9600 */
[----:B------:R-:W-:-:S03]  /*06b0*/  IMAD.MOV.U32 R15, RZ, RZ, 0x41dfffff ;  /* 0x41dfffffff0f7424 */ /* 0x000fc600078e00ff */
[----:B------:R-:W-:-:S03]  /*06c0*/  LOP3.LUT R11, R11, R10, RZ, 0x3c, !PT ;  /* 0x0000000a0b0b7212 */ /* 0x000fc600078e3cff */
[----:B---3--:R-:W-:Y:S02]  /*06d0*/  DFMA R18, R12, -R14, 1 ;  /* 0x3ff000000c12742b */ /* 0x008fe4000000080e */
[----:B------:R-:W-:Y:S01]  /*06e0*/  IMAD.IADD R2, R11, 0x1, R8 ;  /* 0x000000010b027824 */ /* 0x000fe200078e0208 */
[----:B------:R2:W-:Y:S03]  /*06f0*/  STG.E.64 desc[UR4][R4.64+0x10], R10 ;  /* 0x0000100a04007986 */ /* 0x0005e6000c101b04 */
[----:B------:R-:W-:Y:S02]  /*0700*/  IMAD.WIDE.U32 R2, R2, 0x200000, RZ ;  /* 0x0020000002027825 */ /* 0x000fe400078e00ff */
[----:B------:R-:W-:Y:S01]  /*0710*/  DFMA R18, R18, R18, R18 ;  /* 0x000000121212722b */ /* 0x000fe20000000012 */
[----:B------:R-:W-:Y:S01]  /*0720*/  LOP3.LUT R16, R2, R17, RZ, 0x3c, !PT ;  /* 0x0000001102107212 */ /* 0x000fe200078e3cff */
[----:B------:R-:W-:-:S04]  /*0730*/  IMAD.MOV.U32 R17, RZ, RZ, R3 ;  /* 0x000000ffff117224 */ /* 0x000fc800078e0003 */
[----:B------:R-:W0:Y:S02]  /*0740*/  I2F.F64.U64 R2, R16 ;  /* 0x0000001000027312 */ /* 0x000e240000301800 */
[----:B------:R-:W-:Y:S01]  /*0750*/  DFMA R18, R12, R18, R12 ;  /* 0x000000120c12722b */ /* 0x000fe2000000000c */
[----:B------:R-:W-:Y:S01]  /*0760*/  IMAD.MOV.U32 R12, RZ, RZ, 0x0 ;  /* 0x00000000ff0c7424 */ /* 0x000fe200078e00ff */
[----:B------:R-:W-:-:S06]  /*0770*/  MOV R13, 0x3ca00000 ;  /* 0x3ca00000000d7802 */ /* 0x000fcc0000000f00 */
[----:B------:R-:W-:Y:S02]  /*0780*/  DFMA R20, R18, -R14, 1 ;  /* 0x3ff000001214742b */ /* 0x000fe4000000080e */
[----:B0-----:R-:W-:-:S06]  /*0790*/  DFMA R2, R2, R12, 5.5511151231257827021e-17 ;  /* 0x3c9000000202742b */ /* 0x001fcc000000000c */
[----:B------:R-:W-:Y:S02]  /*07a0*/  DFMA R20, R18, R20, R18 ;  /* 0x000000141214722b */ /* 0x000fe40000000012 */
[----:B-1----:R-:W-:-:S08]  /*07b0*/  DMUL R12, R2, UR6 ;  /* 0x00000006020c7c28 */ /* 0x002fd00008000000 */
        /* <DEDUP_REMOVED lines=15> */
.L_x_3:
[----:B------:R-:W-:Y:S05]  /*08b0*/  BSYNC.RECONVERGENT B0 ;  /* 0x0000000000007941 */ /* 0x000fea0003800200 */
.L_x_2:
[----:B------:R-:W0:Y:S01]  /*08c0*/  LDC.64 R4, c[0x0][0x388] ;  /* 0x0000e200ff047b82 */ /* 0x000e220000000a00 */
[----:B------:R-:W-:Y:S01]  /*08d0*/  BSSY.RECONVERGENT B0, `(.L_x_4) ;  /* 0x0000007000007945 */ /* 0x000fe20003800200 */
[----:B------:R-:W-:Y:S01]  /*08e0*/  MOV R0, 0x940 ;  /* 0x0000094000007802 */ /* 0x000fe20000000f00 */
[----:B------:R-:W1:Y:S01]  /*08f0*/  LDCU.64 UR8, c[0x0][0x3b0] ;  /* 0x00007600ff0877ac */ /* 0x000e620008000a00 */
[----:B------:R-:W2:Y:S01]  /*0900*/  LDCU.64 UR10, c[0x0][0x3a8] ;  /* 0x00007500ff0a77ac */ /* 0x000ea20008000a00 */
[----:B0-----:R-:W-:-:S05]  /*0910*/  IMAD.WIDE.U32 R4, R52, 0x8, R4 ;  /* 0x0000000834047825 */ /* 0x001fca00078e0004 */
[----:B-12---:R0:W-:Y:S02]  /*0920*/  STG.E.64 desc[UR4][R4.64], R2 ;  /* 0x0000000204007986 */ /* 0x0061e4000c101b04 */
[----:B0-----:R-:W-:Y:S05]  /*0930*/  CALL.REL.NOINC `($_Z22distribucionParticulasPdS_S_S_iP17curandStateXORWOWdd$_Z12distributiondP17curandStateXORWOW) ;  /* 0x0000000000407944 */ /* 0x001fea0003c00000 */
[----:B------:R-:W-:Y:S05]  /*0940*/  BSYNC.RECONVERGENT B0 ;  /* 0x0000000000007941 */ /* 0x000fea0003800200 */
.L_x_4:
[----:B------:R-:W0:Y:S01]  /*0950*/  LDC.64 R4, c[0x0][0x390] ;  /* 0x0000e400ff047b82 */ /* 0x000e220000000a00 */
[----:B------:R-:W-:Y:S01]  /*0960*/  IMAD.MOV.U32 R2, RZ, RZ, R14 ;  /* 0x000000ffff027224 */ /* 0x000fe200078e000e */
[----:B------:R-:W-:Y:S01]  /*0970*/  BSSY.RECONVERGENT B0, `(.L_x_5) ;  /* 0x0000006000007945 */ /* 0x000fe20003800200 */
[----:B------:R-:W-:Y:S01]  /*0980*/  IMAD.MOV.U32 R3, RZ, RZ, R15 ;  /* 0x000000ffff037224 */ /* 0x000fe200078e000f */
[----:B------:R-:W-:Y:S01]  /*0990*/  MOV R0, 0x9d0 ;  /* 0x000009d000007802 */ /* 0x000fe20000000f00 */
[----:B0-----:R-:W-:-:S05]  /*09a0*/  IMAD.WIDE.U32 R4, R52, 0x8, R4 ;  /* 0x0000000834047825 */ /* 0x001fca00078e0004 */
[----:B------:R0:W-:Y:S02]  /*09b0*/  STG.E.64 desc[UR4][R4.64], R2 ;  /* 0x0000000204007986 */ /* 0x0001e4000c101b04 */
[----:B0-----:R-:W-:Y:S05]  /*09c0*/  CALL.REL.NOINC `($_Z22distribucionParticulasPdS_S_S_iP17curandStateXORWOWdd$_Z12distributiondP17curandStateXORWOW) ;  /* 0x00000000001c7944 */ /* 0x001fea0003c00000 */
[----:B------:R-:W-:Y:S05]  /*09d0*/  BSYNC.RECONVERGENT B0 ;  /* 0x0000000000007941 */ /* 0x000fea0003800200 */
.L_x_5:
[----:B------:R-:W0:Y:S02]  /*09e0*/  LDC.64 R2, c[0x0][0x398] ;  /* 0x0000e600ff027b82 */ /* 0x000e240000000a00 */
[----:B0-----:R-:W-:-:S04]  /*09f0*/  IMAD.WIDE.U32 R52, R52, 0x8, R2 ;  /* 0x0000000834347825 */ /* 0x001fc800078e0002 */
[----:B------:R-:W-:Y:S02]  /*0a00*/  IMAD.MOV.U32 R2, RZ, RZ, R14 ;  /* 0x000000ffff027224 */ /* 0x000fe400078e000e */
[----:B------:R-:W-:-:S05]  /*0a10*/  IMAD.MOV.U32 R3, RZ, RZ, R15 ;  /* 0x000000ffff037224 */ /* 0x000fca00078e000f */
[----:B------:R-:W-:Y:S01]  /*0a20*/  STG.E.64 desc[UR4][R52.64], R2 ;  /* 0x0000000234007986 */ /* 0x000fe2000c101b04 */
[----:B------:R-:W-:Y:S05]  /*0a30*/  EXIT ;  /* 0x000000000000794d */ /* 0x000fea0003800000 */
        .type           $_Z22distribucionParticulasPdS_S_S_iP17curandStateXORWOWdd$_Z12distributiondP17curandStateXORWOW,@function
        .size           $_Z22distribucionParticulasPdS_S_S_iP17curandStateXORWOWdd$_Z12distributiondP17curandStateXORWOW,($__internal_0_$__cuda_sm20_div_rn_f64_full - $_Z22distribucionParticulasPdS_S_S_iP17curandStateXORWOWdd$_Z12distributiondP17curandStateXORWOW)
$_Z22distribucionParticulasPdS_S_S_iP17curandStateXORWOWdd$_Z12distributiondP17curandStateXORWOW:
[----:B------:R-:W-:Y:S01]  /*0a40*/  IMAD.U32 R2, RZ, RZ, UR8 ;  /* 0x00000008ff027e24 */ /* 0x000fe2000f8e00ff */
[----:B------:R-:W-:Y:S01]  /*0a50*/  MOV R3, UR9 ;  /* 0x0000000900037c02 */ /* 0x000fe20008000f00 */
[----:B------:R-:W-:Y:S01]  /*0a60*/  IMAD.MOV.U32 R6, RZ, RZ, 0x652b82fe ;  /* 0x652b82feff067424 */ /* 0x000fe200078e00ff */
[----:B------:R-:W-:Y:S01]  /*0a70*/  UMOV UR6, 0xfefa39ef ;  /* 0xfefa39ef00067882 */ /* 0x000fe20000000000 */
[----:B------:R-:W-:Y:S01]  /*0a80*/  IMAD.MOV.U32 R7, RZ, RZ, 0x3ff71547 ;  /* 0x3ff71547ff077424 */ /* 0x000fe200078e00ff */
[----:B------:R-:W-:Y:S02]  /*0a90*/  UMOV UR7, 0x3fe62e42 ;  /* 0x3fe62e4200077882 */ /* 0x000fe40000000000 */
[----:B------:R-:W-:-:S08]  /*0aa0*/  DMUL R4, R2, -2 ;  /* 0xc000000002047828 */ /* 0x000fd00000000000 */
[----:B------:R-:W-:-:S08]  /*0ab0*/  DMUL R4, R2, R4 ;  /* 0x0000000402047228 */ /* 0x000fd00000000000 */
[C---:B------:R-:W-:Y:S02]  /*0ac0*/  DFMA R6, R4.reuse, R6, 6.75539944105574400000e+15 ;  /* 0x433800000406742b */ /* 0x040fe40000000006 */
[----:B------:R-:W-:Y:S01]  /*0ad0*/  DSETP.GEU.AND P2, PT, R4, RZ, PT ;  /* 0x000000ff0400722a */ /* 0x000fe20003f4e000 */
[C---:B------:R-:W-:Y:S02]  /*0ae0*/  FSETP.GEU.AND P1, PT, |R5|.reuse, 4.1917929649353027344, PT ;  /* 0x4086232b0500780b */ /* 0x040fe40003f2e200 */
[----:B------:R-:W-:-:S03]  /*0af0*/  FSETP.GEU.AND P0, PT, |R5|, 4.2275390625, PT ;  /* 0x408748000500780b */ /* 0x000fc60003f0e200 */
[----:B------:R-:W-:Y:S02]  /*0b00*/  DADD R8, R6, -6.75539944105574400000e+15 ;  /* 0xc338000006087429 */ /* 0x000fe40000000000 */
[----:B------:R-:W-:-:S04]  /*0b10*/  LEA.HI R7, R6, R6, RZ, 0x1 ;  /* 0x0000000606077211 */ /* 0x000fc800078f08ff */
[----:B------:R-:W-:Y:S02]  /*0b20*/  SHF.R.S32.HI R7, RZ, 0x1, R7 ;  /* 0x00000001ff077819 */ /* 0x000fe40000011407 */
[----:B------:R-:W-:Y:S01]  /*0b30*/  DFMA R10, R8, -UR6, R4 ;  /* 0x80000006080a7c2b */ /* 0x000fe20008000004 */
[----:B------:R-:W-:Y:S01]  /*0b40*/  UMOV UR6, 0x3b39803f ;  /* 0x3b39803f00067882 */ /* 0x000fe20000000000 */
[----:B------:R-:W-:Y:S01]  /*0b50*/  UMOV UR7, 0x3c7abc9e ;  /* 0x3c7abc9e00077882 */ /* 0x000fe20000000000 */
[----:B------:R-:W-:-:S05]  /*0b60*/  IMAD.IADD R14, R6, 0x1, -R7 ;  /* 0x00000001060e7824 */ /* 0x000fca00078e0a07 */
[----:B------:R-:W-:Y:S01]  /*0b70*/  DFMA R10, R8, -UR6, R10 ;  /* 0x80000006080a7c2b */ /* 0x000fe2000800000a */
[----:B------:R-:W-:Y:S01]  /*0b80*/  UMOV UR6, 0x69ce2bdf ;  /* 0x69ce2bdf00067882 */ /* 0x000fe20000000000 */
[----:B------:R-:W-:Y:S01]  /*0b90*/  IMAD.MOV.U32 R8, RZ, RZ, -0x35dec16 ;  /* 0xfca213eaff087424 */ /* 0x000fe200078e00ff */
[----:B------:R-:W-:Y:S01]  /*0ba0*/  UMOV UR7, 0x3e5ade15 ;  /* 0x3e5ade1500077882 */ /* 0x000fe20000000000 */
[----:B------:R-:W-:Y:S01]  /*0bb0*/  IMAD.MOV.U32 R9, RZ, RZ, 0x3e928af3 ;  /* 0x3e928af3ff097424 */ /* 0x000fe200078e00ff */
[----:B------:R-:W-:Y:S01]  /*0bc0*/  LEA R15, R14, 0x3ff00000, 0x14 ;  /* 0x3ff000000e0f7811 */ /* 0x000fe200078ea0ff */
[----:B------:R-:W-:-:S04]  /*0bd0*/  IMAD.MOV.U32 R14, RZ, RZ, RZ ;  /* 0x000000ffff0e7224 */ /* 0x000fc800078e00ff */
[----:B------:R-:W-:Y:S01]  /*0be0*/  DFMA R8, R10, UR6, R8 ;  /* 0x000000060a087c2b */ /* 0x000fe20008000008 */
[----:B------:R-:W-:Y:S01]  /*0bf0*/  UMOV UR6, 0x62401315 ;  /* 0x6240131500067882 */ /* 0x000fe20000000000 */
[----:B------:R-:W-:-:S06]  /*0c00*/  UMOV UR7, 0x3ec71dee ;  /* 0x3ec71dee00077882 */ /* 0x000fcc0000000000 */
[----:B------:R-:W-:Y:S01]  /*0c10*/  DFMA R8, R10, R8, UR6 ;  /* 0x000000060a087e2b */ /* 0x000fe20008000008 */
        /* <DEDUP_REMOVED lines=20> */
[C---:B------:R-:W-:Y:S01]  /*0d60*/  DFMA R8, R10.reuse, R8, UR6 ;  /* 0x000000060a087e2b */ /* 0x040fe20008000008 */
[----:B------:R-:W0:Y:S07]  /*0d70*/  LDCU.64 UR6, c[0x0][0x358] ;  /* 0x00006b00ff0677ac */ /* 0x000e2e0008000a00 */
[----:B------:R-:W-:-:S08]  /*0d80*/  DFMA R8, R10, R8, 1 ;  /* 0x3ff000000a08742b */ /* 0x000fd00000000008 */
[----:B------:R-:W-:Y:S02]  /*0d90*/  DFMA R8, R10, R8, 1 ;  /* 0x3ff000000a08742b */ /* 0x000fe40000000008 */
[----:B------:R-:W-:-:S08]  /*0da0*/  DADD R10, R4, +INF ;  /* 0x7ff00000040a7429 */ /* 0x000fd00000000000 */
[----:B------:R-:W-:Y:S01]  /*0db0*/  LEA R13, R7, R9, 0x14 ;  /* 0x00000009070d7211 */ /* 0x000fe200078ea0ff */
[----:B------:R-:W-:Y:S01]  /*0dc0*/  IMAD.MOV.U32 R12, RZ, RZ, R8 ;  /* 0x000000ffff0c7224 */ /* 0x000fe200078e0008 */
[----:B------:R-:W-:Y:S01]  /*0dd0*/  FSEL R5, R10, RZ, P2 ;  /* 0x000000ff0a057208 */ /* 0x000fe20001000000 */
[----:B------:R-:W-:Y:S01]  /*0de0*/  IMAD R9, R6, 0x100000, R9 ;  /* 0x0010000006097824 */ /* 0x000fe200078e0209 */
[----:B------:R-:W-:Y:S01]  /*0df0*/  FSEL R11, R11, RZ, P2 ;  /* 0x000000ff0b0b7208 */ /* 0x000fe20001000000 */
[----:B------:R-:W-:Y:S02]  /*0e00*/  IMAD.U32 R10, RZ, RZ, UR10 ;  /* 0x0000000aff0a7e24 */ /* 0x000fe4000f8e00ff */
[----:B------:R-:W-:-:S10]  /*0e10*/  DMUL R12, R12, R14 ;  /* 0x0000000e0c0c7228 */ /* 0x000fd40000000000 */
[----:B------:R-:W-:Y:S02]  /*0e20*/  FSEL R5, R5, R12, P0 ;  /* 0x0000000c05057208 */ /* 0x000fe40000000000 */
[----:B------:R-:W-:Y:S01]  /*0e30*/  @P1 FSEL R9, R11, R13, P0 ;  /* 0x0000000d0b091208 */ /* 0x000fe20000000000 */
[----:B------:R-:W-:Y:S01]  /*0e40*/  IMAD.U32 R11, RZ, RZ, UR11 ;  /* 0x0000000bff0b7e24 */ /* 0x000fe2000f8e00ff */
[----:B------:R-:W-:Y:S01]  /*0e50*/  FSEL R8, R8, R5, !P1 ;  /* 0x0000000508087208 */ /* 0x000fe20004800000 */
[----:B------:R-:W-:-:S05]  /*0e60*/  DMUL R4, R2, -5 ;  /* 0xc014000002047828 */ /* 0x000fca0000000000 */
[----:B------:R-:W-:-:S03]  /*0e70*/  DADD R8, R8, 1 ;  /* 0x3ff0000008087429 */ /* 0x000fc60000000000 */
[----:B------:R-:W-:-:S05]  /*0e80*/  DFMA R6, R2, 5, -R4 ;  /* 0x401400000206782b */ /* 0x000fca0000000804 */
[----:B0-----:R-:W-:-:S11]  /*0e90*/  DMUL R8, R8, 0.5 ;  /* 0x3fe0000008087828 */ /* 0x001fd60000000000 */
.L_x_12:
[----:B------:R-:W-:-:S04]  /*0ea0*/  CS2R.32 R53, SR_CLOCKLO ;  /* 0x0000000000357805 */ /* 0x000fc80000005000 */
[----:B------:R-:W-:Y:S01]  /*0eb0*/  LOP3.LUT R53, R53, 0xaad26b49, RZ, 0x3c, !PT ;  /* 0xaad26b4935357812 */ /* 0x000fe200078e3cff */
[----:B------:R-:W0:Y:S01]  /*0ec0*/  MUFU.RCP64H R17, 2.14748262400000000000e+09 ;  /* 0x41dfffff00117908 */ /* 0x000e220000001800 */
[----:B------:R-:W-:Y:S01]  /*0ed0*/  MOV R24, 0xffc00000 ;  /* 0xffc0000000187802 */ /* 0x000fe20000000f00 */
[----:B------:R-:W-:Y:S01]  /*0ee0*/  IMAD.MOV.U32 R25, RZ, RZ, 0x41dfffff ;  /* 0x41dfffffff197424 */ /* 0x000fe200078e00ff */
[----:B------:R1:W-:Y:S01]  /*0ef0*/  STG.E.64 desc[UR6][R10.64+0x18], RZ ;  /* 0x000018ff0a007986 */ /* 0x0003e2000c101b06 */
[----:B------:R-:W-:Y:S02]  /*0f00*/  IMAD R53, R53, 0x4182bed5, RZ ;  /* 0x4182bed535357824 */ /* 0x000fe400078e02ff */
[----:B------:R-:W-:Y:S01]  /*0f10*/  IMAD.MOV.U32 R20, RZ, RZ, 0x0 ;  /* 0x00000000ff147424 */ /* 0x000fe200078e00ff */
[----:B------:R1:W-:Y:S01]  /*0f20*/  STG.E desc[UR6][R10.64+0x20], RZ ;  /* 0x000020ff0a007986 */ /* 0x0003e2000c101906 */
[C---:B------:R-:W-:Y:S01]  /*0f30*/  VIADD R51, R53.reuse, 0x583f19 ;  /* 0x00583f1935337836 */ /* 0x040fe20000000000 */
[----:B------:R-:W-:Y:S01]  /*0f40*/  IADD3 R12, PT, PT, R53, 0x75bcd15, RZ ;  /* 0x075bcd15350c7810 */ /* 0x000fe20007ffe0ff */
[----:B------:R-:W-:Y:S01]  /*0f50*/  IMAD.MOV.U32 R21, RZ, RZ, 0x3ca00000 ;  /* 0x3ca00000ff157424 */ /* 0x000fe200078e00ff */
[----:B------:R1:W-:Y:S01]  /*0f60*/  STG.E.64 desc[UR6][R10.64+0x28], RZ ;  /* 0x000028ff0a007986 */ /* 0x0003e2000c101b06 */
[----:B------:R-:W-:Y:S01]  /*0f70*/  IMAD.SHL.U32 R14, R51, 0x10, RZ ;  /* 0x00000010330e7824 */ /* 0x000fe200078e00ff */
[----:B------:R-:W-:-:S04]  /*0f80*/  SHF.R.U32.HI R13, RZ, 0x2, R12 ;  /* 0x00000002ff0d7819 */ /* 0x000fc8000001160c */
[----:B------:R-:W-:Y:S02]  /*0f90*/  LOP3.LUT R13, R13, R12, RZ, 0x3c, !PT ;  /* 0x0000000c0d0d7212 */ /* 0x000fe400078e3cff */
[----:B------:R-:W-:-:S03]  /*0fa0*/  LOP3.LUT R12, R53, 0x159a55e5, RZ, 0x3c, !PT ;  /* 0x159a55e5350c7812 */ /* 0x000fc600078e3cff */
[----:B------:R-:W-:Y:S01]  /*0fb0*/  IMAD.SHL.U32 R15, R13, 0x2, RZ ;  /* 0x000000020d0f7824 */ /* 0x000fe200078e00ff */
[----:B------:R-:W-:-:S04]  /*0fc0*/  SHF.R.U32.HI R16, RZ, 0x2, R12 ;  /* 0x00000002ff107819 */ /* 0x000fc8000001160c */
[----:B------:R-:W-:Y:S02]  /*0fd0*/  LOP3.LUT R12, R13, R15, R14, 0x96, !PT ;  /* 0x0000000f0d0c7212 */ /* 0x000fe400078e960e */
[----:B------:R-:W-:Y:S02]  /*0fe0*/  LOP3.LUT R16, R16, 0x159a55e5, R53, 0x96, !PT ;  /* 0x159a55e510107812 */ /* 0x000fe400078e9635 */
[----:B------:R-:W-:-:S03]  /*0ff0*/  LOP3.LUT R12, R12, R51, RZ, 0x3c, !PT ;  /* 0x000000330c0c7212 */ /* 0x000fc600078e3cff */
[----:B------:R-:W-:Y:S01]  /*1000*/  IMAD.SHL.U32 R14, R16, 0x2, RZ ;  /* 0x00000002100e7824 */ /* 0x000fe200078e00ff */
[----:B------:R-:W-:Y:S01]  /*1010*/  IADD3 R23, PT, PT, R53, -0x26039c23, R12 ;  /* 0xd9fc63dd35177810 */ /* 0x000fe20007ffe00c */
[----:B------:R-:W-:-:S05]  /*1020*/  IMAD.SHL.U32 R13, R12, 0x10, RZ ;  /* 0x000000100c0d7824 */ /* 0x000fca00078e00ff */
[----:B------:R-:W-:Y:S01]  /*1030*/  LOP3.LUT R13, R16, R14, R13, 0x96, !PT ;  /* 0x0000000e100d7212 */ /* 0x000fe200078e960d */
[----:B------:R-:W-:-:S03]  /*1040*/  IMAD.MOV.U32 R16, RZ, RZ, 0x1 ;  /* 0x00000001ff107424 */ /* 0x000fc600078e00ff */
[----:B------:R-:W-:-:S03]  /*1050*/  LOP3.LUT R13, R13, R12, RZ, 0x3c, !PT ;  /* 0x0000000c0d0d7212 */ /* 0x000fc600078e3cff */
[----:B0-----:R-:W-:Y:S01]  /*1060*/  DFMA R18, R16, -R24, 1 ;  /* 0x3ff000001012742b */ /* 0x001fe20000000818 */
[----:B------:R-:W-:-:S05]  /*1070*/  IADD3 R14, PT, PT, R53, -0x25fe145e, R13 ;  /* 0xda01eba2350e7810 */ /* 0x000fca0007ffe00d */
[----:B------:R-:W-:Y:S02]  /*1080*/  IMAD.WIDE.U32 R14, R14, 0x200000, RZ ;  /* 0x002000000e0e7825 */ /* 0x000fe400078e00ff */
[----:B------:R-:W-:Y:S01]  /*1090*/  DFMA R18, R18, R18, R18 ;  /* 0x000000121212722b */ /* 0x000fe20000000012 */
[----:B------:R-:W-:Y:S01]  /*10a0*/  LOP3.LUT R22, R14, R23, RZ, 0x3c, !PT ;  /* 0x000000170e167212 */ /* 0x000fe200078e3cff */
[----:B------:R-:W-:-:S04]  /*10b0*/  IMAD.MOV.U32 R23, RZ, RZ, R15 ;  /* 0x000000ffff177224 */ /* 0x000fc800078e000f */
[----:B------:R-:W0:Y:S02]  /*10c0*/  I2F.F64.U64 R14, R22 ;  /* 0x00000016000e7312 */ /* 0x000e240000301800 */
[----:B------:R-:W-:-:S08]  /*10d0*/  DFMA R18, R16, R18, R16 ;  /* 0x000000121012722b */ /* 0x000fd00000000010 */
[----:B------:R-:W-:Y:S02]  /*10e0*/  DFMA R16, R18, -R24, 1 ;  /* 0x3ff000001210742b */ /* 0x000fe40000000818 */
[----:B0-----:R-:W-:-:S06]  /*10f0*/  DFMA R14, R14, R20, 5.5511151231257827021e-17 ;  /* 0x3c9000000e0e742b */ /* 0x001fcc0000000014 */
[----:B------:R-:W-:Y:S02]  /*1100*/  DFMA R18, R18, R16, R18 ;  /* 0x000000101212722b */ /* 0x000fe40000000012 */
[----:B------:R-:W-:-:S08]  /*1110*/  DMUL R16, R6, R14 ;  /* 0x0000000e06107228 */ /* 0x000fd00000000000 */
[----:B------:R-:W-:Y:S02]  /*1120*/  DMUL R14, R16, R18 ;  /* 0x00000012100e7228 */ /* 0x000fe40000000000 */
[----:B------:R-:W-:-:S06]  /*1130*/  FSETP.GEU.AND P1, PT, |R17|, 6.5827683646048100446e-37, PT ;  /* 0x036000001100780b */ /* 0x000fcc0003f2e200 */
[----:B------:R-:W-:-:S08]  /*1140*/  DFMA R20, R14, -R24, R16 ;  /* 0x800000180e14722b */ /* 0x000fd00000000010 */
[----:B------:R-:W-:-:S10]  /*1150*/  DFMA R14, R18, R20, R14 ;  /* 0x00000014120e722b */ /* 0x000fd4000000000e */
[----:B------:R-:W-:-:S05]  /*1160*/  FFMA R18, RZ, 27.999998092651367188, R15 ;  /* 0x41dfffffff127823 */ /* 0x000fca000000000f */
[----:B------:R-:W-:-:S13]  /*1170*/  FSETP.GT.AND P0, PT, |R18|, 1.469367938527859385e-39, PT ;  /* 0x001000001200780b */ /* 0x000fda0003f04200 */
[----:B-1----:R-:W-:Y:S05]  /*1180*/  @P0 BRA P1, `(.L_x_6) ;  /* 0x0000000000200947 */ /* 0x002fea0000800000 */
[----:B------:R-:W-:Y:S01]  /*1190*/  MOV R20, R16 ;  /* 0x0000001000147202 */ /* 0x000fe20000000f00 */
[----:B------:R-:W-:Y:S01]  /*11a0*/  IMAD.MOV.U32 R21, RZ, RZ, R17 ;  /* 0x000000ffff157224 */ /* 0x000fe200078e0011 */
[----:B------:R-:W-:Y:S01]  /*11b0*/  MOV R24, 0x11f0 ;  /* 0x000011f000187802 */ /* 0x000fe20000000f00 */
[----:B------:R-:W-:Y:S02]  /*11c0*/  IMAD.MOV.U32 R18, RZ, RZ, -0x400000 ;  /* 0xffc00000ff127424 */ /* 0x000fe400078e00ff */
[----:B------:R-:W-:-:S07]  /*11d0*/  IMAD.MOV.U32 R19, RZ, RZ, 0x41dfffff ;  /* 0x41dfffffff137424 */ /* 0x000fce00078e00ff */
[----:B------:R-:W-:Y:S05]  /*11e0*/  CALL.REL.NOINC `($__internal_0_$__cuda_sm20_div_rn_f64_full) ;  /* 0x0000000800587944 */ /* 0x000fea0003c00000 */
[----:B------:R-:W-:Y:S02]  /*11f0*/  IMAD.MOV.U32 R14, RZ, RZ, R20 ;  /* 0x000000ffff0e7224 */ /* 0x000fe400078e0014 */
[----:B------:R-:W-:-:S07]  /*1200*/  IMAD.MOV.U32 R15, RZ, RZ, R21 ;  /* 0x000000ffff0f7224 */ /* 0x000fce00078e0015 */
.L_x_6:
[----:B------:R-:W-:Y:S01]  /*1210*/  DADD R14, R4, R14 ;  /* 0x00000000040e7229 */ /* 0x000fe2000000000e */
[----:B------:R-:W-:Y:S01]  /*1220*/  MOV R18, 0x652b82fe ;  /* 0x652b82fe00127802 */ /* 0x000fe20000000f00 */
[----:B------:R-:W-:Y:S01]  /*1230*/  IMAD.MOV.U32 R19, RZ, RZ, 0x3ff71547 ;  /* 0x3ff71547ff137424 */ /* 0x000fe200078e00ff */
[----:B------:R-:W-:Y:S01]  /*1240*/  MOV R44, 0xb ;  /* 0x0000000b002c7802 */ /* 0x000fe20000000f00 */
[----:B------:R-:W-:Y:S01]  /*1250*/  IMAD.MOV.U32 R22, RZ, RZ, -0x105c611 ;  /* 0xfefa39efff167424 */ /* 0x000fe200078e00ff */
[----:B------:R-:W-:Y:S01]  /*1260*/  BSSY.RECONVERGENT B1, `(.L_x_7) ;  /* 0x0000039000017945 */ /* 0x000fe20003800200 */
[----:B------:R-:W-:Y:S02]  /*1270*/  IMAD.MOV.U32 R23, RZ, RZ, 0x3fe62e42 ;  /* 0x3fe62e42ff177424 */ /* 0x000fe400078e00ff */
[----:B------:R-:W-:Y:S01]  /*1280*/  DADD R16, -R2, R14 ;  /* 0x0000000002107229 */ /* 0x000fe2000000010e */
[----:B------:R-:W-:Y:S02]  /*1290*/  IMAD.MOV.U32 R24, RZ, RZ, 0x3b39803f ;  /* 0x3b39803fff187424 */ /* 0x000fe400078e00ff */
[----:B------:R-:W-:-:S02]  /*12a0*/  IMAD.MOV.U32 R25, RZ, RZ, 0x3c7abc9e ;  /* 0x3c7abc9eff197424 */ /* 0x000fc400078e00ff */
[----:B------:R-:W-:Y:S02]  /*12b0*/  IMAD.MOV.U32 R28, RZ, RZ, -0x35dec16 ;  /* 0xfca213eaff1c7424 */ /* 0x000fe400078e00ff */
[----:B------:R-:W-:Y:S01]  /*12c0*/  IMAD.MOV.U32 R29, RZ, RZ, 0x3e928af3 ;  /* 0x3e928af3ff1d7424 */ /* 0x000fe200078e00ff */
[----:B------:R-:W-:Y:S01]  /*12d0*/  DMUL R16, R16, R16 ;  /* 0x0000001010107228 */ /* 0x000fe20000000000 */
[----:B------:R-:W-:Y:S02]  /*12e0*/  IMAD.MOV.U32 R30, RZ, RZ, 0x62401315 ;  /* 0x62401315ff1e7424 */ /* 0x000fe400078e00ff */
[----:B------:R-:W-:Y:S02]  /*12f0*/  IMAD.MOV.U32 R31, RZ, RZ, 0x3ec71dee ;  /* 0x3ec71deeff1f7424 */ /* 0x000fe400078e00ff */
[----:B------:R-:W-:Y:S02]  /*1300*/  IMAD.MOV.U32 R42, RZ, RZ, 0x55555511 ;  /* 0x55555511ff2a7424 */ /* 0x000fe400078e00ff */
[----:B------:R-:W-:Y:S01]  /*1310*/  IMAD.MOV.U32 R43, RZ, RZ, 0x3fc55555 ;  /* 0x3fc55555ff2b7424 */ /* 0x000fe200078e00ff */
[----:B------:R-:W-:Y:S01]  /*1320*/  DMUL R16, R16, -0.5 ;  /* 0xbfe0000010107828 */ /* 0x000fe20000000000 */
[----:B------:R-:W-:-:S07]  /*1330*/  IMAD.MOV.U32 R45, RZ, RZ, 0x3fe00000 ;  /* 0x3fe00000ff2d7424 */ /* 0x000fce00078e00ff */
[----:B------:R-:W-:Y:S02]  /*1340*/  DFMA R20, R16, R18, 6.75539944105574400000e+15 ;  /* 0x433800001014742b */ /* 0x000fe40000000012 */
[----:B------:R-:W-:-:S06]  /*1350*/  FSETP.GEU.AND P0, PT, |R17|, 4.1917929649353027344, PT ;  /* 0x4086232b1100780b */ /* 0x000fcc0003f0e200 */
[----:B------:R-:W-:-:S08]  /*1360*/  DADD R48, R20, -6.75539944105574400000e+15 ;  /* 0xc338000014307429 */ /* 0x000fd00000000000 */
[----:B------:R-:W-:-:S08]  /*1370*/  DFMA R26, R48, -R22, R16 ;  /* 0x80000016301a722b */ /* 0x000fd00000000010 */
[----:B------:R-:W-:Y:S01]  /*1380*/  DFMA R48, R48, -R24, R26 ;  /* 0x800000183030722b */ /* 0x000fe2000000001a */
[----:B------:R-:W-:Y:S01]  /*1390*/  MOV R26, 0x69ce2bdf ;  /* 0x69ce2bdf001a7802 */ /* 0x000fe20000000f00 */
[----:B------:R-:W-:-:S06]  /*13a0*/  IMAD.MOV.U32 R27, RZ, RZ, 0x3e5ade15 ;  /* 0x3e5ade15ff1b7424 */ /* 0x000fcc00078e00ff */
[----:B------:R-:W-:-:S08]  /*13b0*/  DFMA R32, R48, R26, R28 ;  /* 0x0000001a3020722b */ /* 0x000fd0000000001c */
[----:B------:R-:W-:Y:S01]  /*13c0*/  DFMA R34, R48, R32, R30 ;  /* 0x000000203022722b */ /* 0x000fe2000000001e */
[----:B------:R-:W-:Y:S01]  /*13d0*/  MOV R32, 0x7c89eb71 ;  /* 0x7c89eb7100207802 */ /* 0x000fe20000000f00 */
[----:B------:R-:W-:-:S06]  /*13e0*/  IMAD.MOV.U32 R33, RZ, RZ, 0x3efa0199 ;  /* 0x3efa0199ff217424 */ /* 0x000fcc00078e00ff */
[----:B------:R-:W-:Y:S01]  /*13f0*/  DFMA R36, R48, R34, R32 ;  /* 0x000000223024722b */ /* 0x000fe20000000020 */
[----:B------:R-:W-:Y:S02]  /*1400*/  IMAD.MOV.U32 R34, RZ, RZ, 0x14761f65 ;  /* 0x14761f65ff227424 */ /* 0x000fe400078e00ff */
[----:B------:R-:W-:-:S06]  /*1410*/  IMAD.MOV.U32 R35, RZ, RZ, 0x3f2a01a0 ;  /* 0x3f2a01a0ff237424 */ /* 0x000fcc00078e00ff */
[----:B------:R-:W-:Y:S01]  /*1420*/  DFMA R38, R48, R36, R34 ;  /* 0x000000243026722b */ /* 0x000fe20000000022 */
[----:B------:R-:W-:Y:S02]  /*1430*/  IMAD.MOV.U32 R36, RZ, RZ, 0x1852b7af ;  /* 0x1852b7afff247424 */ /* 0x000fe400078e00ff */
[----:B------:R-:W-:-:S06]  /*1440*/  IMAD.MOV.U32 R37, RZ, RZ, 0x3f56c16c ;  /* 0x3f56c16cff257424 */ /* 0x000fcc00078e00ff */
[----:B------:R-:W-:Y:S01]  /*1450*/  DFMA R40, R48, R38, R36 ;  /* 0x000000263028722b */ /* 0x000fe20000000024 */
[----:B------:R-:W-:Y:S01]  /*1460*/  MOV R38, 0x11122322 ;  /* 0x1112232200267802 */ /* 0x000fe20000000f00 */
[----:B------:R-:W-:-:S06]  /*1470*/  IMAD.MOV.U32 R39, RZ, RZ, 0x3f811111 ;  /* 0x3f811111ff277424 */ /* 0x000fcc00078e00ff */
[----:B------:R-:W-:Y:S01]  /*1480*/  DFMA R46, R48, R40, R38 ;  /* 0x00000028302e722b */ /* 0x000fe20000000026 */
[----:B------:R-:W-:Y:S02]  /*1490*/  IMAD.MOV.U32 R40, RZ, RZ, 0x555502a1 ;  /* 0x555502a1ff287424 */ /* 0x000fe400078e00ff */
[----:B------:R-:W-:-:S06]  /*14a0*/  IMAD.MOV.U32 R41, RZ, RZ, 0x3fa55555 ;  /* 0x3fa55555ff297424 */ /* 0x000fcc00078e00ff */
[----:B------:R-:W-:-:S08]  /*14b0*/  DFMA R46, R48, R46, R40 ;  /* 0x0000002e302e722b */ /* 0x000fd00000000028 */
[----:B------:R-:W-:-:S08]  /*14c0*/  DFMA R46, R48, R46, R42 ;  /* 0x0000002e302e722b */ /* 0x000fd0000000002a */
[----:B------:R-:W-:-:S08]  /*14d0*/  DFMA R46, R48, R46, R44 ;  /* 0x0000002e302e722b */ /* 0x000fd0000000002c */
[----:B------:R-:W-:-:S08]  /*14e0*/  DFMA R46, R48, R46, 1 ;  /* 0x3ff00000302e742b */ /* 0x000fd0000000002e */
[----:B------:R-:W-:-:S10]  /*14f0*/  DFMA R46, R48, R46, 1 ;  /* 0x3ff00000302e742b */ /* 0x000fd4000000002e */
[----:B------:R-:W-:Y:S02]  /*1500*/  IMAD R49, R20, 0x100000, R47 ;  /* 0x0010000014317824 */ /* 0x000fe400078e022f */
[----:B------:R-:W-:Y:S01]  /*1510*/  IMAD.MOV.U32 R48, RZ, RZ, R46 ;  /* 0x000000ffff307224 */ /* 0x000fe200078e002e */
[----:B------:R-:W-:Y:S06]  /*1520*/  @!P0 BRA `(.L_x_8) ;  /* 0x0000000000308947 */ /* 0x000fec0003800000 */
[----:B------:R-:W-:Y:S01]  /*1530*/  FSETP.GEU.AND P1, PT, |R17|, 4.2275390625, PT ;  /* 0x408748001100780b */ /* 0x000fe20003f2e200 */
[C---:B------:R-:W-:Y:S02]  /*1540*/  DSETP.GEU.AND P0, PT, R16.reuse, RZ, PT ;  /* 0x000000ff1000722a */ /* 0x040fe40003f0e000 */
[----:B------:R-:W-:-:S10]  /*1550*/  DADD R16, R16, +INF ;  /* 0x7ff0000010107429 */ /* 0x000fd40000000000 */
[----:B------:R-:W-:Y:S02]  /*1560*/  @!P1 LEA.HI R21, R20, R20, RZ, 0x1 ;  /* 0x0000001414159211 */ /* 0x000fe400078f08ff */
[----:B------:R-:W-:Y:S02]  /*1570*/  FSEL R48, R16, RZ, P0 ;  /* 0x000000ff10307208 */ /* 0x000fe40000000000 */
[----:B------:R-:W-:Y:S02]  /*1580*/  @!P1 SHF.R.S32.HI R21, RZ, 0x1, R21 ;  /* 0x00000001ff159819 */ /* 0x000fe40000011415 */
[----:B------:R-:W-:-:S03]  /*1590*/  FSEL R49, R17, RZ, P0 ;  /* 0x000000ff11317208 */ /* 0x000fc60000000000 */
[----:B------:R-:W-:Y:S02]  /*15a0*/  @!P1 IMAD.IADD R20, R20, 0x1, -R21 ;  /* 0x0000000114149824 */ /* 0x000fe400078e0a15 */
[----:B------:R-:W-:-:S03]  /*15b0*/  @!P1 IMAD R47, R21, 0x100000, R47 ;  /* 0x00100000152f9824 */ /* 0x000fc600078e022f */
[----:B------:R-:W-:Y:S02]  /*15c0*/  @!P1 LEA R21, R20, 0x3ff00000, 0x14 ;  /* 0x3ff0000014159811 */ /* 0x000fe400078ea0ff */
[----:B------:R-:W-:-:S06]  /*15d0*/  @!P1 MOV R20, RZ ;  /* 0x000000ff00149202 */ /* 0x000fcc0000000f00 */
[----:B------:R-:W-:-:S11]  /*15e0*/  @!P1 DMUL R48, R46, R20 ;  /* 0x000000142e309228 */ /* 0x000fd60000000000 */
.L_x_8:
[----:B------:R-:W-:Y:S05]  /*15f0*/  BSYNC.RECONVERGENT B1 ;  /* 0x0000000000017941 */ /* 0x000fea0003800200 */
.L_x_7:
[----:B------:R-:W-:Y:S01]  /*1600*/  DADD R16, R2, R14 ;  /* 0x0000000002107229 */ /* 0x000fe2000000000e */
[----:B------:R-:W-:Y:S01]  /*1610*/  VIADD R50, R53, 0xda0cfb2c ;  /* 0xda0cfb2c35327836 */ /* 0x000fe20000000000 */
[----:B------:R0:W-:Y:S01]  /*1620*/  STG.E.64 desc[UR6][R10.64+0x8], R12 ;  /* 0x0000080c0a007986 */ /* 0x0001e2000c101b06 */
[----:B------:R-:W-:Y:S03]  /*1630*/  BSSY.RECONVERGENT B1, `(.L_x_9) ;  /* 0x0000040000017945 */ /* 0x000fe60003800200 */
[----:B------:R0:W-:Y:S02]  /*1640*/  STG.E.64 desc[UR6][R10.64], R50 ;  /* 0x000000320a007986 */ /* 0x0001e4000c101b06 */
[----:B------:R-:W-:-:S08]  /*1650*/  DMUL R16, R16, R16 ;  /* 0x0000001010107228 */ /* 0x000fd00000000000 */
[----:B------:R-:W-:-:S08]  /*1660*/  DMUL R16, R16, -0.5 ;  /* 0xbfe0000010107828 */ /* 0x000fd00000000000 */
[----:B------:R-:W-:Y:S02]  /*1670*/  DFMA R18, R16, R18, 6.75539944105574400000e+15 ;  /* 0x433800001012742b */ /* 0x000fe40000000012 */
[----:B------:R-:W-:-:S06]  /*1680*/  FSETP.GEU.AND P0, PT, |R17|, 4.1917929649353027344, PT ;  /* 0x4086232b1100780b */ /* 0x000fcc0003f0e200 */
[----:B------:R-:W-:-:S08]  /*1690*/  DADD R20, R18, -6.75539944105574400000e+15 ;  /* 0xc338000012147429 */ /* 0x000fd00000000000 */
[----:B------:R-:W-:-:S08]  /*16a0*/  DFMA R22, R20, -R22, R16 ;  /* 0x800000161416722b */ /* 0x000fd00000000010 */
[----:B------:R-:W-:Y:S01]  /*16b0*/  DFMA R22, R20, -R24, R22 ;  /* 0x800000181416722b */ /* 0x000fe20000000016 */
[----:B------:R-:W1:Y:S01]  /*16c0*/  MUFU.RCP64H R21, 2.14748262400000000000e+09 ;  /* 0x41dfffff00157908 */ /* 0x000e620000001800 */
[----:B------:R-:W-:Y:S02]  /*16d0*/  IMAD.MOV.U32 R24, RZ, RZ, -0x400000 ;  /* 0xffc00000ff187424 */ /* 0x000fe400078e00ff */
[----:B------:R-:W-:-:S04]  /*16e0*/  IMAD.MOV.U32 R20, RZ, RZ, 0x1 ;  /* 0x00000001ff147424 */ /* 0x000fc800078e00ff */
[----:B------:R-:W-:-:S08]  /*16f0*/  DFMA R26, R22, R26, R28 ;  /* 0x0000001a161a722b */ /* 0x000fd0000000001c */
[----:B------:R-:W-:Y:S01]  /*1700*/  DFMA R30, R22, R26, R30 ;  /* 0x0000001a161e722b */ /* 0x000fe2000000001e */
[----:B------:R-:W-:-:S05]  /*1710*/  IMAD.SHL.U32 R26, R13, 0x10, RZ ;  /* 0x000000100d1a7824 */ /* 0x000fca00078e00ff */
[----:B------:R-:W-:Y:S02]  /*1720*/  LOP3.LUT R26, R26, R13, RZ, 0x3c, !PT ;  /* 0x0000000d1a1a7212 */ /* 0x000fe400078e3cff */
[----:B------:R-:W-:-:S03]  /*1730*/  DFMA R30, R22, R30, R32 ;  /* 0x0000001e161e722b */ /* 0x000fc60000000020 */
[----:B------:R-:W-:-:S05]  /*1740*/  IMAD.SHL.U32 R25, R26, 0x10, RZ ;  /* 0x000000101a197824 */ /* 0x000fca00078e00ff */
[C---:B------:R-:W-:Y:S01]  /*1750*/  DFMA R34, R22.reuse, R30, R34 ;  /* 0x0000001e1622722b */ /* 0x040fe20000000022 */
[----:B------:R-:W-:Y:S02]  /*1760*/  LOP3.LUT R25, R25, 0x4b97734f, R26, 0x96, !PT ;  /* 0x4b97734f19197812 */ /* 0x000fe400078e961a */
[----:B------:R-:W-:Y:S02]  /*1770*/  LOP3.LUT R26, R26, 0x4b97734f, RZ, 0x3c, !PT ;  /* 0x4b97734f1a1a7812 */ /* 0x000fe400078e3cff */
[----:B------:R-:W-:Y:S01]  /*1780*/  LOP3.LUT R27, R25, 0x85447e55, RZ, 0x3c, !PT ;  /* 0x85447e55191b7812 */ /* 0x000fe200078e3cff */
[----:B------:R-:W-:Y:S01]  /*1790*/  IMAD.MOV.U32 R25, RZ, RZ, 0x41dfffff ;  /* 0x41dfffffff197424 */ /* 0x000fe200078e00ff */
[----:B------:R-:W-:Y:S01]  /*17a0*/  IADD3 R53, PT, PT, R53, -0x25f88c99, R26 ;  /* 0xda07736735357810 */ /* 0x000fe20007ffe01a */
[----:B------:R-:W-:Y:S01]  /*17b0*/  DFMA R36, R22, R34, R36 ;  /* 0x000000221624722b */ /* 0x000fe20000000024 */
[----:B------:R-:W-:Y:S01]  /*17c0*/  IADD3 R30, PT, PT, R27, R50, RZ ;  /* 0x000000321b1e7210 */ /* 0x000fe20007ffe0ff */
[----:B------:R0:W-:Y:S02]  /*17d0*/  STG.E.64 desc[UR6][R10.64+0x10], R26 ;  /* 0x0000101a0a007986 */ /* 0x0001e4000c101b06 */
[----:B-1----:R-:W-:-:S02]  /*17e0*/  DFMA R28, R20, -R24, 1 ;  /* 0x3ff00000141c742b */ /* 0x002fc40000000818 */
[----:B------:R-:W-:Y:S02]  /*17f0*/  IMAD.WIDE.U32 R30, R30, 0x200000, RZ ;  /* 0x002000001e1e7825 */ /* 0x000fe400078e00ff */
[----:B------:R-:W-:Y:S01]  /*1800*/  DFMA R36, R22, R36, R38 ;  /* 0x000000241624722b */ /* 0x000fe20000000026 */
[----:B------:R-:W-:-:S03]  /*1810*/  LOP3.LUT R30, R30, R53, RZ, 0x3c, !PT ;  /* 0x000000351e1e7212 */ /* 0x000fc600078e3cff */
[----:B------:R-:W-:Y:S02]  /*1820*/  DFMA R32, R28, R28, R28 ;  /* 0x0000001c1c20722b */ /* 0x000fe4000000001c */
[----:B------:R-:W1:Y:S02]  /*1830*/  I2F.F64.U64 R28, R30 ;  /* 0x0000001e001c7312 */ /* 0x000e640000301800 */
[----:B------:R-:W-:-:S04]  /*1840*/  DFMA R36, R22, R36, R40 ;  /* 0x000000241624722b */ /* 0x000fc80000000028 */
[----:B------:R-:W-:Y:S01]  /*1850*/  DFMA R32, R20, R32, R20 ;  /* 0x000000201420722b */ /* 0x000fe20000000014 */
[----:B------:R-:W-:Y:S02]  /*1860*/  IMAD.MOV.U32 R20, RZ, RZ, 0x0 ;  /* 0x00000000ff147424 */ /* 0x000fe400078e00ff */
[----:B------:R-:W-:Y:S01]  /*1870*/  IMAD.MOV.U32 R21, RZ, RZ, 0x3ca00000 ;  /* 0x3ca00000ff157424 */ /* 0x000fe200078e00ff */
[----:B------:R-:W-:-:S04]  /*1880*/  DFMA R36, R22, R36, R42 ;  /* 0x000000241624722b */ /* 0x000fc8000000002a */
[----:B------:R-:W-:Y:S02]  /*1890*/  DFMA R34, R32, -R24, 1 ;  /* 0x3ff000002022742b */ /* 0x000fe40000000818 */
[----:B-1----:R-:W-:Y:S02]  /*18a0*/  DFMA R28, R28, R20, 5.5511151231257827021e-17 ;  /* 0x3c9000001c1c742b */ /* 0x002fe40000000014 */
[----:B------:R-:W-:-:S04]  /*18b0*/  DFMA R36, R22, R36, R44 ;  /* 0x000000241624722b */ /* 0x000fc8000000002c */
[----:B------:R-:W-:Y:S02]  /*18c0*/  DFMA R34, R32, R34, R32 ;  /* 0x000000222022722b */ /* 0x000fe40000000020 */
[----:B------:R-:W-:Y:S02]  /*18d0*/  DMUL R28, R8, R28 ;  /* 0x0000001c081c7228 */ /* 0x000fe40000000000 */
[----:B------:R-:W-:-:S06]  /*18e0*/  DFMA R36, R22, R36, 1 ;  /* 0x3ff000001624742b */ /* 0x000fcc0000000024 */
[----:B------:R-:W-:Y:S02]  /*18f0*/  DMUL R20, R34, R28 ;  /* 0x0000001c22147228 */ /* 0x000fe40000000000 */
[----:B------:R-:W-:-:S06]  /*1900*/  DFMA R36, R22, R36, 1 ;  /* 0x3ff000001624742b */ /* 0x000fcc0000000024 */
[----:B------:R-:W-:-:S04]  /*1910*/  DFMA R24, R20, -R24, R28 ;  /* 0x800000181418722b */ /* 0x000fc8000000001c */
[----:B------:R-:W-:Y:S02]  /*1920*/  IMAD R23, R18, 0x100000, R37 ;  /* 0x0010000012177824 */ /* 0x000fe400078e0225 */
[----:B------:R-:W-:Y:S02]  /*1930*/  IMAD.MOV.U32 R22, RZ, RZ, R36 ;  /* 0x000000ffff167224 */ /* 0x000fe400078e0024 */
[----:B------:R-:W-:Y:S01]  /*1940*/  DFMA R20, R34, R24, R20 ;  /* 0x000000182214722b */ /* 0x000fe20000000014 */
[----:B0-----:R-:W-:Y:S10]  /*1950*/  @!P0 BRA `(.L_x_10) ;  /* 0x0000000000348947 */ /* 0x001ff40003800000 */
[----:B------:R-:W-:Y:S01]  /*1960*/  FSETP.GEU.AND P1, PT, |R17|, 4.2275390625, PT ;  /* 0x408748001100780b */ /* 0x000fe20003f2e200 */
[C---:B------:R-:W-:Y:S02]  /*1970*/  DADD R22, R16.reuse, +INF ;  /* 0x7ff0000010167429 */ /* 0x040fe40000000000 */
[----:B------:R-:W-:-:S08]  /*1980*/  DSETP.GEU.AND P0, PT, R16, RZ, PT ;  /* 0x000000ff1000722a */ /* 0x000fd00003f0e000 */
[----:B------:R-:W-:Y:S02]  /*1990*/  FSEL R22, R22, RZ, P0 ;  /* 0x000000ff16167208 */ /* 0x000fe40000000000 */
[----:B------:R-:W-:Y:S02]  /*19a0*/  @!P1 LEA.HI R12, R18, R18, RZ, 0x1 ;  /* 0x00000012120c9211 */ /* 0x000fe400078f08ff */
[----:B------:R-:W-:Y:S02]  /*19b0*/  FSEL R23, R23, RZ, P0 ;  /* 0x000000ff17177208 */ /* 0x000fe40000000000 */
[----:B------:R-:W-:Y:S01]  /*19c0*/  @!P1 SHF.R.S32.HI R13, RZ, 0x1, R12 ;  /* 0x00000001ff0d9819 */ /* 0x000fe2000001140c */
[----:B------:R-:W-:-:S03]  /*19d0*/  @!P1 IMAD.MOV.U32 R12, RZ, RZ, R36 ;  /* 0x000000ffff0c9224 */ /* 0x000fc600078e0024 */
[----:B------:R-:W-:Y:S01]  /*19e0*/  @!P1 IADD3 R16, PT, PT, R18, -R13, RZ ;  /* 0x8000000d12109210 */ /* 0x000fe20007ffe0ff */
[----:B------:R-:W-:-:S03]  /*19f0*/  @!P1 IMAD R13, R13, 0x100000, R37 ;  /* 0x001000000d0d9824 */ /* 0x000fc600078e0225 */
[----:B------:R-:W-:Y:S01]  /*1a00*/  @!P1 LEA R17, R16, 0x3ff00000, 0x14 ;  /* 0x3ff0000010119811 */ /* 0x000fe200078ea0ff */
[----:B------:R-:W-:-:S06]  /*1a10*/  @!P1 IMAD.MOV.U32 R16, RZ, RZ, RZ ;  /* 0x000000ffff109224 */ /* 0x000fcc00078e00ff */
[----:B------:R-:W-:-:S11]  /*1a20*/  @!P1 DMUL R22, R12, R16 ;  /* 0x000000100c169228 */ /* 0x000fd60000000000 */
.L_x_10:
[----:B------:R-:W-:Y:S05]  /*1a30*/  BSYNC.RECONVERGENT B1 ;  /* 0x0000000000017941 */ /* 0x000fea0003800200 */
.L_x_9:
[----:B------:R-:W-:Y:S01]  /*1a40*/  FFMA R16, RZ, 27.999998092651367188, R21 ;  /* 0x41dfffffff107823 */ /* 0x000fe20000000015 */
[----:B------:R-:W-:Y:S01]  /*1a50*/  FSETP.GEU.AND P1, PT, |R29|, 6.5827683646048100446e-37, PT ;  /* 0x036000001d00780b */ /* 0x000fe20003f2e200 */
[----:B------:R-:W-:-:S03]  /*1a60*/  DADD R12, R22, R48 ;  /* 0x00000000160c7229 */ /* 0x000fc60000000030 */
[----:B------:R-:W-:-:S05]  /*1a70*/  FSETP.GT.AND P0, PT, |R16|, 1.469367938527859385e-39, PT ;  /* 0x001000001000780b */ /* 0x000fca0003f04200 */
[----:B------:R-:W-:-:S08]  /*1a80*/  DMUL R12, R12, 0.5 ;  /* 0x3fe000000c0c7828 */ /* 0x000fd00000000000 */
[----:B------:R-:W-:Y:S05]  /*1a90*/  @P0 BRA P1, `(.L_x_11) ;  /* 0x0000000000180947 */ /* 0x000fea0000800000 */
[----:B------:R-:W-:Y:S01]  /*1aa0*/  IMAD.MOV.U32 R20, RZ, RZ, R28 ;  /* 0x000000ffff147224 */ /* 0x000fe200078e001c */
[----:B------:R-:W-:Y:S01]  /*1ab0*/  MOV R21, R29 ;  /* 0x0000001d00157202 */ /* 0x000fe20000000f00 */
[----:B------:R-:W-:Y:S01]  /*1ac0*/  IMAD.MOV.U32 R18, RZ, RZ, -0x400000 ;  /* 0xffc00000ff127424 */ /* 0x000fe200078e00ff */
[----:B------:R-:W-:Y:S01]  /*1ad0*/  MOV R24, 0x1b00 ;  /* 0x00001b0000187802 */ /* 0x000fe20000000f00 */
[----:B------:R-:W-:-:S07]  /*1ae0*/  IMAD.MOV.U32 R19, RZ, RZ, 0x41dfffff ;  /* 0x41dfffffff137424 */ /* 0x000fce00078e00ff */
[----:B------:R-:W-:Y:S05]  /*1af0*/  CALL.REL.NOINC `($__internal_0_$__cuda_sm20_div_rn_f64_full) ;  /* 0x0000000000147944 */ /* 0x000fea0003c00000 */
.L_x_11:
[----:B------:R-:W-:-:S14]  /*1b00*/  DSETP.GT.AND P0, PT, R20, R12, PT ;  /* 0x0000000c1400722a */ /* 0x000fdc0003f04000 */
[----:B------:R-:W-:Y:S05]  /*1b10*/  @P0 BRA `(.L_x_12) ;  /* 0xfffffff000e00947 */ /* 0x000fea000383ffff */
[----:B------:R-:W-:Y:S02]  /*1b20*/  IMAD.MOV.U32 R2, RZ, RZ, R0 ;  /* 0x000000ffff027224 */ /* 0x000fe400078e0000 */
[----:B------:R-:W-:-:S04]  /*1b30*/  IMAD.MOV.U32 R3, RZ, RZ, 0x0 ;  /* 0x00000000ff037424 */ /* 0x000fc800078e00ff */
[----:B------:R-:W-:Y:S05]  /*1b40*/  RET.REL.NODEC R2 `(_Z22distribucionParticulasPdS_S_S_iP17curandStateXORWOWdd) ;  /* 0xffffffe4022c7950 */ /* 0x000fea0003c3ffff */
        .weak           $__internal_0_$__cuda_sm20_div_rn_f64_full
        .type           $__internal_0_$__cuda_sm20_div_rn_f64_full,@function
        .size           $__internal_0_$__cuda_sm20_div_rn_f64_full,(.L_x_20 - $__internal_0_$__cuda_sm20_div_rn_f64_full)
$__internal_0_$__cuda_sm20_div_rn_f64_full:
[C---:B------:R-:W-:Y:S01]  /*1b50*/  FSETP.GEU.AND P0, PT, |R19|.reuse, 1.469367938527859385e-39, PT ;  /* 0x001000001300780b */ /* 0x040fe20003f0e200 */
[----:B------:R-:W-:Y:S01]  /*1b60*/  IMAD.MOV.U32 R22, RZ, RZ, 0x1 ;  /* 0x00000001ff167424 */ /* 0x000fe200078e00ff */
[----:B------:R-:W-:Y:S01]  /*1b70*/  LOP3.LUT R16, R19, 0x800fffff, RZ, 0xc0, !PT ;  /* 0x800fffff13107812 */ /* 0x000fe200078ec0ff */
[----:B------:R-:W-:Y:S01]  /*1b80*/  BSSY.RECONVERGENT B1, `(.L_x_13) ;  /* 0x0000054000017945 */ /* 0x000fe20003800200 */
[C---:B------:R-:W-:Y:S02]  /*1b90*/  FSETP.GEU.AND P2, PT, |R21|.reuse, 1.469367938527859385e-39, PT ;  /* 0x001000001500780b */ /* 0x040fe40003f4e200 */
[----:B------:R-:W-:Y:S02]  /*1ba0*/  LOP3.LUT R17, R16, 0x3ff00000, RZ, 0xfc, !PT ;  /* 0x3ff0000010117812 */ /* 0x000fe400078efcff */
[----:B------:R-:W-:Y:S02]  /*1bb0*/  MOV R16, R18 ;  /* 0x0000001200107202 */ /* 0x000fe40000000f00 */
[----:B------:R-:W-:-:S02]  /*1bc0*/  LOP3.LUT R25, R21, 0x7ff00000, RZ, 0xc0, !PT ;  /* 0x7ff0000015197812 */ /* 0x000fc400078ec0ff */
[----:B------:R-:W-:Y:S01]  /*1bd0*/  LOP3.LUT R34, R19, 0x7ff00000, RZ, 0xc0, !PT ;  /* 0x7ff0000013227812 */ /* 0x000fe200078ec0ff */
[----:B------:R-:W-:Y:S01]  /*1be0*/  @!P0 DMUL R16, R18, 8.98846567431157953865e+307 ;  /* 0x7fe0000012108828 */ /* 0x000fe20000000000 */
[----:B------:R-:W-:Y:S02]  /*1bf0*/  MOV R35, R25 ;  /* 0x0000001900237202 */ /* 0x000fe40000000f00 */
[----:B------:R-:W-:Y:S01]  /*1c00*/  ISETP.GE.U32.AND P1, PT, R25, R34, PT ;  /* 0x000000221900720c */ /* 0x000fe20003f26070 */
[----:B------:R-:W-:Y:S01]  /*1c10*/  @!P2 IMAD.MOV.U32 R30, RZ, RZ, RZ ;  /* 0x000000ffff1ea224 */ /* 0x000fe200078e00ff */
[----:B------:R-:W-:Y:S01]  /*1c20*/  @!P2 LOP3.LUT R28, R19, 0x7ff00000, RZ, 0xc0, !PT ;  /* 0x7ff00000131ca812 */ /* 0x000fe200078ec0ff */
[----:B------:R-:W0:Y:S03]  /*1c30*/  MUFU.RCP64H R23, R17 ;  /* 0x0000001100177308 */ /* 0x000e260000001800 */
[----:B------:R-:W-:Y:S01]  /*1c40*/  @!P2 ISETP.GE.U32.AND P3, PT, R25, R28, PT ;  /* 0x0000001c1900a20c */ /* 0x000fe20003f66070 */
[----:B------:R-:W-:Y:S01]  /*1c50*/  IMAD.MOV.U32 R28, RZ, RZ, 0x1ca00000 ;  /* 0x1ca00000ff1c7424 */ /* 0x000fe200078e00ff */
[----:B------:R-:W-:-:S04]  /*1c60*/  @!P0 LOP3.LUT R34, R17, 0x7ff00000, RZ, 0xc0, !PT ;  /* 0x7ff0000011228812 */ /* 0x000fc800078ec0ff */
[----:B------:R-:W-:Y:S01]  /*1c70*/  @!P2 SEL R29, R28, 0x63400000, !P3 ;  /* 0x634000001c1da807 */ /* 0x000fe20005800000 */
[----:B------:R-:W-:-:S03]  /*1c80*/  VIADD R36, R34, 0xffffffff ;  /* 0xffffffff22247836 */ /* 0x000fc60000000000 */
[----:B------:R-:W-:Y:S01]  /*1c90*/  @!P2 LOP3.LUT R29, R29, 0x80000000, R21, 0xf8, !PT ;  /* 0x800000001d1da812 */ /* 0x000fe200078ef815 */
[----:B0-----:R-:W-:-:S03]  /*1ca0*/  DFMA R26, R22, -R16, 1 ;  /* 0x3ff00000161a742b */ /* 0x001fc60000000810 */
[----:B------:R-:W-:-:S05]  /*1cb0*/  @!P2 LOP3.LUT R31, R29, 0x100000, RZ, 0xfc, !PT ;  /* 0x001000001d1fa812 */ /* 0x000fca00078efcff */
[----:B------:R-:W-:-:S08]  /*1cc0*/  DFMA R26, R26, R26, R26 ;  /* 0x0000001a1a1a722b */ /* 0x000fd0000000001a */
[----:B------:R-:W-:Y:S01]  /*1cd0*/  DFMA R26, R22, R26, R22 ;  /* 0x0000001a161a722b */ /* 0x000fe20000000016 */
[----:B------:R-:W-:Y:S01]  /*1ce0*/  SEL R23, R28, 0x63400000, !P1 ;  /* 0x634000001c177807 */ /* 0x000fe20004800000 */
[----:B------:R-:W-:-:S03]  /*1cf0*/  IMAD.MOV.U32 R22, RZ, RZ, R20 ;  /* 0x000000ffff167224 */ /* 0x000fc600078e0014 */
[----:B------:R-:W-:-:S03]  /*1d00*/  LOP3.LUT R23, R23, 0x800fffff, R21, 0xf8, !PT ;  /* 0x800fffff17177812 */ /* 0x000fc600078ef815 */
[----:B------:R-:W-:-:S03]  /*1d10*/  DFMA R32, R26, -R16, 1 ;  /* 0x3ff000001a20742b */ /* 0x000fc60000000810 */
[----:B------:R-:W-:-:S05]  /*1d20*/  @!P2 DFMA R22, R22, 2, -R30 ;  /* 0x400000001616a82b */ /* 0x000fca000000081e */
[----:B------:R-:W-:-:S05]  /*1d30*/  DFMA R26, R26, R32, R26 ;  /* 0x000000201a1a722b */ /* 0x000fca000000001a */
[----:B------:R-:W-:-:S03]  /*1d40*/  @!P2 LOP3.LUT R35, R23, 0x7ff00000, RZ, 0xc0, !PT ;  /* 0x7ff000001723a812 */ /* 0x000fc600078ec0ff */
[----:B------:R-:W-:Y:S02]  /*1d50*/  DMUL R30, R26, R22 ;  /* 0x000000161a1e7228 */ /* 0x000fe40000000000 */
[----:B------:R-:W-:-:S05]  /*1d60*/  VIADD R29, R35, 0xffffffff ;  /* 0xffffffff231d7836 */ /* 0x000fca0000000000 */
[----:B------:R-:W-:Y:S01]  /*1d70*/  ISETP.GT.U32.AND P0, PT, R29, 0x7feffffe, PT ;  /* 0x7feffffe1d00780c */ /* 0x000fe20003f04070 */
[----:B------:R-:W-:-:S03]  /*1d80*/  DFMA R32, R30, -R16, R22 ;  /* 0x800000101e20722b */ /* 0x000fc60000000016 */
[----:B------:R-:W-:-:S05]  /*1d90*/  ISETP.GT.U32.OR P0, PT, R36, 0x7feffffe, P0 ;  /* 0x7feffffe2400780c */ /* 0x000fca0000704470 */
[----:B------:R-:W-:-:S08]  /*1da0*/  DFMA R26, R26, R32, R30 ;  /* 0x000000201a1a722b */ /* 0x000fd0000000001e */
[----:B------:R-:W-:Y:S05]  /*1db0*/  @P0 BRA `(.L_x_14) ;  /* 0x00000000006c0947 */ /* 0x000fea0003800000 */
[----:B------:R-:W-:-:S04]  /*1dc0*/  LOP3.LUT R30, R19, 0x7ff00000, RZ, 0xc0, !PT ;  /* 0x7ff00000131e7812 */ /* 0x000fc800078ec0ff */
[CC--:B------:R-:W-:Y:S02]  /*1dd0*/  VIADDMNMX R20, R25.reuse, -R30.reuse, 0xb9600000, !PT ;  /* 0xb960000019147446 */ /* 0x0c0fe4000780091e */
[----:B------:R-:W-:Y:S02]  /*1de0*/  ISETP.GE.U32.AND P0, PT, R25, R30, PT ;  /* 0x0000001e1900720c */ /* 0x000fe40003f06070 */
[----:B------:R-:W-:Y:S02]  /*1df0*/  VIMNMX R20, PT, PT, R20, 0x46a00000, PT ;  /* 0x46a0000014147848 */ /* 0x000fe40003fe0100 */
[----:B------:R-:W-:-:S05]  /*1e00*/  SEL R25, R28, 0x63400000, !P0 ;  /* 0x634000001c197807 */ /* 0x000fca0004000000 */
[----:B------:R-:W-:Y:S01]  /*1e10*/  IMAD.IADD R25, R20, 0x1, -R25 ;  /* 0x0000000114197824 */ /* 0x000fe200078e0a19 */
[----:B------:R-:W-:-:S03]  /*1e20*/  MOV R20, RZ ;  /* 0x000000ff00147202 */ /* 0x000fc60000000f00 */
[----:B------:R-:W-:-:S06]  /*1e30*/  VIADD R21, R25, 0x7fe00000 ;  /* 0x7fe0000019157836 */ /* 0x000fcc0000000000 */
[----:B------:R-:W-:-:S10]  /*1e40*/  DMUL R28, R26, R20 ;  /* 0x000000141a1c7228 */ /* 0x000fd40000000000 */
[----:B------:R-:W-:-:S13]  /*1e50*/  FSETP.GTU.AND P0, PT, |R29|, 1.469367938527859385e-39, PT ;  /* 0x001000001d00780b */ /* 0x000fda0003f0c200 */
[----:B------:R-:W-:Y:S05]  /*1e60*/  @P0 BRA `(.L_x_15) ;  /* 0x0000000000940947 */ /* 0x000fea0003800000 */
[----:B------:R-:W-:Y:S01]  /*1e70*/  DFMA R16, R26, -R16, R22 ;  /* 0x800000101a10722b */ /* 0x000fe20000000016 */
[----:B------:R-:W-:-:S09]  /*1e80*/  IMAD.MOV.U32 R20, RZ, RZ, RZ ;  /* 0x000000ffff147224 */ /* 0x000fd200078e00ff */
[C---:B------:R-:W-:Y:S02]  /*1e90*/  FSETP.NEU.AND P0, PT, R17.reuse, RZ, PT ;  /* 0x000000ff1100720b */ /* 0x040fe40003f0d000 */
[----:B------:R-:W-:-:S04]  /*1ea0*/  LOP3.LUT R19, R17, 0x80000000, R19, 0x48, !PT ;  /* 0x8000000011137812 */ /* 0x000fc800078e4813 */
[----:B------:R-:W-:-:S07]  /*1eb0*/  LOP3.LUT R21, R19, R21, RZ, 0xfc, !PT ;  /* 0x0000001513157212 */ /* 0x000fce00078efcff */
[----:B------:R-:W-:Y:S05]  /*1ec0*/  @!P0 BRA `(.L_x_15) ;  /* 0x00000000007c8947 */ /* 0x000fea0003800000 */
[----:B------:R-:W-:Y:S01]  /*1ed0*/  IMAD.MOV R17, RZ, RZ, -R25 ;  /* 0x000000ffff117224 */ /* 0x000fe200078e0a19 */
[----:B------:R-:W-:Y:S01]  /*1ee0*/  DMUL.RP R20, R26, R20 ;  /* 0x000000141a147228 */ /* 0x000fe20000008000 */
[----:B------:R-:W-:-:S06]  /*1ef0*/  IMAD.MOV.U32 R16, RZ, RZ, RZ ;  /* 0x000000ffff107224 */ /* 0x000fcc00078e00ff */
[----:B------:R-:W-:-:S03]  /*1f00*/  DFMA R16, R28, -R16, R26 ;  /* 0x800000101c10722b */ /* 0x000fc6000000001a */
[----:B------:R-:W-:-:S03]  /*1f10*/  LOP3.LUT R19, R21, R19, RZ, 0x3c, !PT ;  /* 0x0000001315137212 */ /* 0x000fc600078e3cff */
[----:B------:R-:W-:-:S04]  /*1f20*/  IADD3 R16, PT, PT, -R25, -0x43300000, RZ ;  /* 0xbcd0000019107810 */ /* 0x000fc80007ffe1ff */
[----:B------:R-:W-:-:S04]  /*1f30*/  FSETP.NEU.AND P0, PT, |R17|, R16, PT ;  /* 0x000000101100720b */ /* 0x000fc80003f0d200 */
[----:B------:R-:W-:Y:S02]  /*1f40*/  FSEL R28, R20, R28, !P0 ;  /* 0x0000001c141c7208 */ /* 0x000fe40004000000 */
[----:B------:R-:W-:Y:S01]  /*1f50*/  FSEL R29, R19, R29, !P0 ;  /* 0x0000001d131d7208 */ /* 0x000fe20004000000 */
[----:B------:R-:W-:Y:S06]  /*1f60*/  BRA `(.L_x_15) ;  /* 0x0000000000547947 */ /* 0x000fec0003800000 */
.L_x_14:
[----:B------:R-:W-:-:S14]  /*1f70*/  DSETP.NAN.AND P0, PT, R20, R20, PT ;  /* 0x000000141400722a */ /* 0x000fdc0003f08000 */
[----:B------:R-:W-:Y:S05]  /*1f80*/  @P0 BRA `(.L_x_16) ;  /* 0x0000000000440947 */ /* 0x000fea0003800000 */
[----:B------:R-:W-:-:S14]  /*1f90*/  DSETP.NAN.AND P0, PT, R18, R18, PT ;  /* 0x000000121200722a */ /* 0x000fdc0003f08000 */
[----:B------:R-:W-:Y:S05]  /*1fa0*/  @P0 BRA `(.L_x_17) ;  /* 0x0000000000300947 */ /* 0x000fea0003800000 */
[----:B------:R-:W-:Y:S01]  /*1fb0*/  ISETP.NE.AND P0, PT, R35, R34, PT ;  /* 0x000000222300720c */ /* 0x000fe20003f05270 */
[----:B------:R-:W-:Y:S01]  /*1fc0*/  IMAD.MOV.U32 R28, RZ, RZ, 0x0 ;  /* 0x00000000ff1c7424 */ /* 0x000fe200078e00ff */
[----:B------:R-:W-:-:S11]  /*1fd0*/  MOV R29, 0xfff80000 ;  /* 0xfff80000001d7802 */ /* 0x000fd60000000f00 */
[----:B------:R-:W-:Y:S05]  /*1fe0*/  @!P0 BRA `(.L_x_15) ;  /* 0x0000000000348947 */ /* 0x000fea0003800000 */
[----:B------:R-:W-:Y:S02]  /*1ff0*/  ISETP.NE.AND P0, PT, R35, 0x7ff00000, PT ;  /* 0x7ff000002300780c */ /* 0x000fe40003f05270 */
[----:B------:R-:W-:Y:S02]  /*2000*/  LOP3.LUT R29, R21, 0x80000000, R19, 0x48, !PT ;  /* 0x80000000151d7812 */ /* 0x000fe400078e4813 */
[----:B------:R-:W-:-:S13]  /*2010*/  ISETP.EQ.OR P0, PT, R34, RZ, !P0 ;  /* 0x000000ff2200720c */ /* 0x000fda0004702670 */
[----:B------:R-:W-:Y:S01]  /*2020*/  @P0 LOP3.LUT R16, R29, 0x7ff00000, RZ, 0xfc, !PT ;  /* 0x7ff000001d100812 */ /* 0x000fe200078efcff */
[----:B------:R-:W-:Y:S02]  /*2030*/  @!P0 IMAD.MOV.U32 R28, RZ, RZ, RZ ;  /* 0x000000ffff1c8224 */ /* 0x000fe400078e00ff */
[----:B------:R-:W-:Y:S02]  /*2040*/  @P0 IMAD.MOV.U32 R28, RZ, RZ, RZ ;  /* 0x000000ffff1c0224 */ /* 0x000fe400078e00ff */
[----:B------:R-:W-:Y:S01]  /*2050*/  @P0 IMAD.MOV.U32 R29, RZ, RZ, R16 ;  /* 0x000000ffff1d0224 */ /* 0x000fe200078e0010 */
[----:B------:R-:W-:Y:S06]  /*2060*/  BRA `(.L_x_15) ;  /* 0x0000000000147947 */ /* 0x000fec0003800000 */
.L_x_17:
[----:B------:R-:W-:Y:S01]  /*2070*/  LOP3.LUT R29, R19, 0x80000, RZ, 0xfc, !PT ;  /* 0x00080000131d7812 */ /* 0x000fe200078efcff */
[----:B------:R-:W-:Y:S01]  /*2080*/  IMAD.MOV.U32 R28, RZ, RZ, R18 ;  /* 0x000000ffff1c7224 */ /* 0x000fe200078e0012 */
[----:B------:R-:W-:Y:S06]  /*2090*/  BRA `(.L_x_15) ;  /* 0x0000000000087947 */ /* 0x000fec0003800000 */
.L_x_16:
[----:B------:R-:W-:Y:S02]  /*20a0*/  LOP3.LUT R29, R21, 0x80000, RZ, 0xfc, !PT ;  /* 0x00080000151d7812 */ /* 0x000fe400078efcff */
[----:B------:R-:W-:-:S07]  /*20b0*/  MOV R28, R20 ;  /* 0x00000014001c7202 */ /* 0x000fce0000000f00 */
.L_x_15:
[----:B------:R-:W-:Y:S05]  /*20c0*/  BSYNC.RECONVERGENT B1 ;  /* 0x0000000000017941 */ /* 0x000fea0003800200 */
.L_x_13:
[----:B------:R-:W-:Y:S02]  /*20d0*/  IMAD.MOV.U32 R25, RZ, RZ, 0x0 ;  /* 0x00000000ff197424 */ /* 0x000fe400078e00ff */
[----:B------:R-:W-:Y:S02]  /*20e0*/  IMAD.MOV.U32 R20, RZ, RZ, R28 ;  /* 0x000000ffff147224 */ /* 0x000fe400078e001c */
[----:B------:R-:W-:Y:S01]  /*20f0*/  IMAD.MOV.U32 R21, RZ, RZ, R29 ;  /* 0x000000ffff157224 */ /* 0x000fe200078e001d */
[----:B------:R-:W-:Y:S06]  /*2100*/  RET.REL.NODEC R24 `(_Z22distribucionParticulasPdS_S_S_iP17curandStateXORWOWdd) ;  /* 0xffffffdc18bc7950 */ /* 0x000fec0003c3ffff */
.L_x_18:
[----:B------:R-:W-:-:S00]  /*2110*/  BRA `(.L_x_18) ;  /* 0xfffffffc00fc7947 */ /* 0x000fc0000383ffff */
[----:B------:R-:W-:-:S00]  /*2120*/  NOP ;  /* 0x0000000000007918 */ /* 0x000fc00000000000 */
        /* <DEDUP_REMOVED lines=13> */
.L_x_20:


//--------------------- .nv.global.init           --------------------------
	.section	.nv.global.init,"aw",@progbits
	.align	4
.nv.global.init:
	.type		mrg32k3aM1SubSeq,@object
	.size		mrg32k3aM1SubSeq,(mrg32k3aM2SubSeq - mrg32k3aM1SubSeq)
mrg32k3aM1SubSeq:
        /*0000*/ 	.byte	0x0b, 0xcc, 0xee, 0x04, 0x73, 0x29, 0x8b, 0x6f, 0xf6, 0x53, 0x03, 0xf6, 0x23, 0xf6, 0xea, 0xda
        /* <DEDUP_REMOVED lines=125> */
	.type		mrg32k3aM2SubSeq,@object
	.size		mrg32k3aM2SubSeq,(mrg32k3aM1 - mrg32k3aM2SubSeq)
mrg32k3aM2SubSeq:
        /* <DEDUP_REMOVED lines=126> */
	.type		mrg32k3aM1,@object
	.size		mrg32k3aM1,(mrg32k3aM1Seq - mrg32k3aM1)
mrg32k3aM1:
        /* <DEDUP_REMOVED lines=144> */
	.type		mrg32k3aM1Seq,@object
	.size		mrg32k3aM1Seq,(mrg32k3aM2 - mrg32k3aM1Seq)
mrg32k3aM1Seq:
        /* <DEDUP_REMOVED lines=144> */
	.type		mrg32k3aM2,@object
	.size		mrg32k3aM2,(mrg32k3aM2Seq - mrg32k3aM2)
mrg32k3aM2:
        /* <DEDUP_REMOVED lines=144> */
	.type		mrg32k3aM2Seq,@object
	.size		mrg32k3aM2Seq,(precalc_xorwow_matrix - mrg32k3aM2Seq)
mrg32k3aM2Seq:
        /* <DEDUP_REMOVED lines=144> */
	.type		precalc_xorwow_matrix,@object
	.size		precalc_xorwow_matrix,(precalc_xorwow_offset_matrix - precalc_xorwow_matrix)
precalc_xorwow_matrix:
        /* <DEDUP_REMOVED lines=6400> */
	.type		precalc_xorwow_offset_matrix,@object
	.size		precalc_xorwow_offset_matrix,(.L_1 - precalc_xorwow_offset_matrix)
precalc_xorwow_offset_matrix:
        /* <DEDUP_REMOVED lines=6400> */
.L_1:


//--------------------- .nv.shared.reserved.0     --------------------------
	.section	.nv.shared.reserved.0,"aw",@nobits
	.weak		__nv_reservedSMEM_offset_0_alias
	.size		__nv_reservedSMEM_offset_0_alias, 0, 64
	.other		__nv_reservedSMEM_offset_0_alias,@"STO_CUDA_RESERVED_SHARED STV_DEFAULT"
__nv_reservedSMEM_offset_0_alias:
	.zero		0
	.zero		64


//--------------------- .nv.constant0._Z22distribucionParticulasPdS_S_S_iP17curandStateXORWOWdd --------------------------
	.section	.nv.constant0._Z22distribucionParticulasPdS_S_S_iP17curandStateXORWOWdd,"a",@progbits
	.sectionflags	@""
	.align	4
.nv.constant0._Z22distribucionParticulasPdS_S_S_iP17curandStateXORWOWdd:
	.zero		960


//--------------------- SYMBOLS --------------------------

	.type		.nv.reservedSmem.offset0,@object
	.size		.nv.reservedSmem.offset0,0x4
